//
// Generated by NVIDIA NVVM Compiler
//
// Compiler Build ID: CL-36424714
// Cuda compilation tools, release 13.0, V13.0.88
// Based on NVVM 20.0.0
//

.version 9.0
.target sm_100
.address_size 64

	// .globl	_Z18analytical_p22_allPdPK7double2PKdjS4_dddS4_S4_S4_dd

.visible .entry _Z18analytical_p22_allPdPK7double2PKdjS4_dddS4_S4_S4_dd(
	.param .u64 .ptr .align 1 _Z18analytical_p22_allPdPK7double2PKdjS4_dddS4_S4_S4_dd_param_0,
	.param .u64 .ptr .align 1 _Z18analytical_p22_allPdPK7double2PKdjS4_dddS4_S4_S4_dd_param_1,
	.param .u64 .ptr .align 1 _Z18analytical_p22_allPdPK7double2PKdjS4_dddS4_S4_S4_dd_param_2,
	.param .u32 _Z18analytical_p22_allPdPK7double2PKdjS4_dddS4_S4_S4_dd_param_3,
	.param .u64 .ptr .align 1 _Z18analytical_p22_allPdPK7double2PKdjS4_dddS4_S4_S4_dd_param_4,
	.param .f64 _Z18analytical_p22_allPdPK7double2PKdjS4_dddS4_S4_S4_dd_param_5,
	.param .f64 _Z18analytical_p22_allPdPK7double2PKdjS4_dddS4_S4_S4_dd_param_6,
	.param .f64 _Z18analytical_p22_allPdPK7double2PKdjS4_dddS4_S4_S4_dd_param_7,
	.param .u64 .ptr .align 1 _Z18analytical_p22_allPdPK7double2PKdjS4_dddS4_S4_S4_dd_param_8,
	.param .u64 .ptr .align 1 _Z18analytical_p22_allPdPK7double2PKdjS4_dddS4_S4_S4_dd_param_9,
	.param .u64 .ptr .align 1 _Z18analytical_p22_allPdPK7double2PKdjS4_dddS4_S4_S4_dd_param_10,
	.param .f64 _Z18analytical_p22_allPdPK7double2PKdjS4_dddS4_S4_S4_dd_param_11,
	.param .f64 _Z18analytical_p22_allPdPK7double2PKdjS4_dddS4_S4_S4_dd_param_12
)
{
	.reg .pred 	%p<13>;
	.reg .b32 	%r<56>;
	.reg .b32 	%f<7>;
	.reg .b64 	%rd<38>;
	.reg .b64 	%fd<117>;

	ld.param.u64 	%rd8, [_Z18analytical_p22_allPdPK7double2PKdjS4_dddS4_S4_S4_dd_param_0];
	ld.param.u64 	%rd9, [_Z18analytical_p22_allPdPK7double2PKdjS4_dddS4_S4_S4_dd_param_1];
	ld.param.u64 	%rd10, [_Z18analytical_p22_allPdPK7double2PKdjS4_dddS4_S4_S4_dd_param_2];
	ld.param.u32 	%r13, [_Z18analytical_p22_allPdPK7double2PKdjS4_dddS4_S4_S4_dd_param_3];
	ld.param.u64 	%rd11, [_Z18analytical_p22_allPdPK7double2PKdjS4_dddS4_S4_S4_dd_param_4];
	ld.param.u64 	%rd5, [_Z18analytical_p22_allPdPK7double2PKdjS4_dddS4_S4_S4_dd_param_8];
	ld.param.u64 	%rd6, [_Z18analytical_p22_allPdPK7double2PKdjS4_dddS4_S4_S4_dd_param_9];
	ld.param.u64 	%rd7, [_Z18analytical_p22_allPdPK7double2PKdjS4_dddS4_S4_S4_dd_param_10];
	ld.param.f64 	%fd22, [_Z18analytical_p22_allPdPK7double2PKdjS4_dddS4_S4_S4_dd_param_11];
	ld.param.f64 	%fd23, [_Z18analytical_p22_allPdPK7double2PKdjS4_dddS4_S4_S4_dd_param_12];
	cvta.to.global.u64 	%rd1, %rd8;
	cvta.to.global.u64 	%rd2, %rd10;
	cvta.to.global.u64 	%rd3, %rd9;
	cvta.to.global.u64 	%rd4, %rd11;
	mov.u32 	%r14, %tid.x;
	mov.u32 	%r15, %ctaid.x;
	mov.u32 	%r16, %ntid.x;
	mad.lo.s32 	%r1, %r15, %r16, %r14;
	mul.lo.s32 	%r17, %r13, 3;
	setp.ge.u32 	%p1, %r1, %r17;
	@%p1 bra 	$L__BB0_15;
	rem.u32 	%r2, %r1, %r13;
	setp.ge.u32 	%p2, %r1, %r13;
	@%p2 bra 	$L__BB0_6;
	ld.param.f64 	%fd111, [_Z18analytical_p22_allPdPK7double2PKdjS4_dddS4_S4_S4_dd_param_5];
	cvta.to.global.u64 	%rd30, %rd5;
	ld.global.f64 	%fd82, [%rd30+16];
	neg.f64 	%fd83, %fd82;
	div.rn.f64 	%fd1, %fd83, %fd22;
	rcp.rn.f64 	%fd84, %fd111;
	mul.wide.u32 	%rd31, %r2, 8;
	add.s64 	%rd32, %rd4, %rd31;
	ld.global.f64 	%fd85, [%rd32];
	mul.f64 	%fd2, %fd84, %fd85;
	fma.rn.f64 	%fd86, %fd2, 0d3FF71547652B82FE, 0d4338000000000000;
	{
	.reg .b32 %temp; 
	mov.b64 	{%r3, %temp}, %fd86;
	}
	mov.f64 	%fd87, 0dC338000000000000;
	add.rn.f64 	%fd88, %fd86, %fd87;
	fma.rn.f64 	%fd89, %fd88, 0dBFE62E42FEFA39EF, %fd2;
	fma.rn.f64 	%fd90, %fd88, 0dBC7ABC9E3B39803F, %fd89;
	fma.rn.f64 	%fd91, %fd90, 0d3E5ADE1569CE2BDF, 0d3E928AF3FCA213EA;
	fma.rn.f64 	%fd92, %fd91, %fd90, 0d3EC71DEE62401315;
	fma.rn.f64 	%fd93, %fd92, %fd90, 0d3EFA01997C89EB71;
	fma.rn.f64 	%fd94, %fd93, %fd90, 0d3F2A01A014761F65;
	fma.rn.f64 	%fd95, %fd94, %fd90, 0d3F56C16C1852B7AF;
	fma.rn.f64 	%fd96, %fd95, %fd90, 0d3F81111111122322;
	fma.rn.f64 	%fd97, %fd96, %fd90, 0d3FA55555555502A1;
	fma.rn.f64 	%fd98, %fd97, %fd90, 0d3FC5555555555511;
	fma.rn.f64 	%fd99, %fd98, %fd90, 0d3FE000000000000B;
	fma.rn.f64 	%fd100, %fd99, %fd90, 0d3FF0000000000000;
	fma.rn.f64 	%fd101, %fd100, %fd90, 0d3FF0000000000000;
	{
	.reg .b32 %temp; 
	mov.b64 	{%r4, %temp}, %fd101;
	}
	{
	.reg .b32 %temp; 
	mov.b64 	{%temp, %r5}, %fd101;
	}
	shl.b32 	%r44, %r3, 20;
	add.s32 	%r45, %r44, %r5;
	mov.b64 	%fd114, {%r4, %r45};
	{
	.reg .b32 %temp; 
	mov.b64 	{%temp, %r46}, %fd2;
	}
	mov.b32 	%f6, %r46;
	abs.f32 	%f1, %f6;
	setp.lt.f32 	%p10, %f1, 0f4086232B;
	@%p10 bra 	$L__BB0_5;
	setp.lt.f64 	%p11, %fd2, 0d0000000000000000;
	add.f64 	%fd102, %fd2, 0d7FF0000000000000;
	selp.f64 	%fd114, 0d0000000000000000, %fd102, %p11;
	setp.geu.f32 	%p12, %f1, 0f40874800;
	@%p12 bra 	$L__BB0_5;
	shr.u32 	%r47, %r3, 31;
	add.s32 	%r48, %r3, %r47;
	shr.s32 	%r49, %r48, 1;
	shl.b32 	%r50, %r49, 20;
	add.s32 	%r51, %r5, %r50;
	mov.b64 	%fd103, {%r4, %r51};
	sub.s32 	%r52, %r3, %r49;
	shl.b32 	%r53, %r52, 20;
	add.s32 	%r54, %r53, 1072693248;
	mov.b32 	%r55, 0;
	mov.b64 	%fd104, {%r55, %r54};
	mul.f64 	%fd114, %fd104, %fd103;
$L__BB0_5:
	mul.f64 	%fd105, %fd1, %fd114;
	mul.wide.u32 	%rd33, %r1, 16;
	add.s64 	%rd34, %rd3, %rd33;
	ld.global.f64 	%fd106, [%rd34+8];
	mul.f64 	%fd107, %fd105, %fd106;
	mul.wide.u32 	%rd35, %r1, 8;
	add.s64 	%rd36, %rd2, %rd35;
	ld.global.f64 	%fd108, [%rd36];
	mul.f64 	%fd109, %fd107, %fd108;
	mul.f64 	%fd110, %fd23, %fd109;
	add.s64 	%rd37, %rd1, %rd35;
	st.global.f64 	[%rd37], %fd110;
	bra.uni 	$L__BB0_15;
$L__BB0_6:
	shl.b32 	%r6, %r13, 1;
	setp.ge.u32 	%p3, %r1, %r6;
	@%p3 bra 	$L__BB0_11;
	ld.param.f64 	%fd112, [_Z18analytical_p22_allPdPK7double2PKdjS4_dddS4_S4_S4_dd_param_6];
	cvta.to.global.u64 	%rd21, %rd6;
	ld.global.f64 	%fd53, [%rd21+16];
	neg.f64 	%fd54, %fd53;
	div.rn.f64 	%fd7, %fd54, %fd22;
	rcp.rn.f64 	%fd55, %fd112;
	mul.wide.u32 	%rd22, %r2, 8;
	add.s64 	%rd23, %rd4, %rd22;
	ld.global.f64 	%fd56, [%rd23];
	mul.f64 	%fd8, %fd55, %fd56;
	fma.rn.f64 	%fd57, %fd8, 0d3FF71547652B82FE, 0d4338000000000000;
	{
	.reg .b32 %temp; 
	mov.b64 	{%r7, %temp}, %fd57;
	}
	mov.f64 	%fd58, 0dC338000000000000;
	add.rn.f64 	%fd59, %fd57, %fd58;
	fma.rn.f64 	%fd60, %fd59, 0dBFE62E42FEFA39EF, %fd8;
	fma.rn.f64 	%fd61, %fd59, 0dBC7ABC9E3B39803F, %fd60;
	fma.rn.f64 	%fd62, %fd61, 0d3E5ADE1569CE2BDF, 0d3E928AF3FCA213EA;
	fma.rn.f64 	%fd63, %fd62, %fd61, 0d3EC71DEE62401315;
	fma.rn.f64 	%fd64, %fd63, %fd61, 0d3EFA01997C89EB71;
	fma.rn.f64 	%fd65, %fd64, %fd61, 0d3F2A01A014761F65;
	fma.rn.f64 	%fd66, %fd65, %fd61, 0d3F56C16C1852B7AF;
	fma.rn.f64 	%fd67, %fd66, %fd61, 0d3F81111111122322;
	fma.rn.f64 	%fd68, %fd67, %fd61, 0d3FA55555555502A1;
	fma.rn.f64 	%fd69, %fd68, %fd61, 0d3FC5555555555511;
	fma.rn.f64 	%fd70, %fd69, %fd61, 0d3FE000000000000B;
	fma.rn.f64 	%fd71, %fd70, %fd61, 0d3FF0000000000000;
	fma.rn.f64 	%fd72, %fd71, %fd61, 0d3FF0000000000000;
	{
	.reg .b32 %temp; 
	mov.b64 	{%r8, %temp}, %fd72;
	}
	{
	.reg .b32 %temp; 
	mov.b64 	{%temp, %r9}, %fd72;
	}
	shl.b32 	%r31, %r7, 20;
	add.s32 	%r32, %r31, %r9;
	mov.b64 	%fd115, {%r8, %r32};
	{
	.reg .b32 %temp; 
	mov.b64 	{%temp, %r33}, %fd8;
	}
	mov.b32 	%f5, %r33;
	abs.f32 	%f2, %f5;
	setp.lt.f32 	%p7, %f2, 0f4086232B;
	@%p7 bra 	$L__BB0_10;
	setp.lt.f64 	%p8, %fd8, 0d0000000000000000;
	add.f64 	%fd73, %fd8, 0d7FF0000000000000;
	selp.f64 	%fd115, 0d0000000000000000, %fd73, %p8;
	setp.geu.f32 	%p9, %f2, 0f40874800;
	@%p9 bra 	$L__BB0_10;
	shr.u32 	%r34, %r7, 31;
	add.s32 	%r35, %r7, %r34;
	shr.s32 	%r36, %r35, 1;
	shl.b32 	%r37, %r36, 20;
	add.s32 	%r38, %r9, %r37;
	mov.b64 	%fd74, {%r8, %r38};
	sub.s32 	%r39, %r7, %r36;
	shl.b32 	%r40, %r39, 20;
	add.s32 	%r41, %r40, 1072693248;
	mov.b32 	%r42, 0;
	mov.b64 	%fd75, {%r42, %r41};
	mul.f64 	%fd115, %fd75, %fd74;
$L__BB0_10:
	mul.f64 	%fd76, %fd7, %fd115;
	mul.wide.u32 	%rd24, %r1, 16;
	add.s64 	%rd25, %rd3, %rd24;
	ld.global.f64 	%fd77, [%rd25+8];
	mul.f64 	%fd78, %fd76, %fd77;
	sub.s32 	%r43, %r1, %r13;
	mul.wide.u32 	%rd26, %r43, 8;
	add.s64 	%rd27, %rd2, %rd26;
	ld.global.f64 	%fd79, [%rd27];
	mul.f64 	%fd80, %fd78, %fd79;
	mul.f64 	%fd81, %fd23, %fd80;
	mul.wide.u32 	%rd28, %r1, 8;
	add.s64 	%rd29, %rd1, %rd28;
	st.global.f64 	[%rd29], %fd81;
	bra.uni 	$L__BB0_15;
$L__BB0_11:
	ld.param.f64 	%fd113, [_Z18analytical_p22_allPdPK7double2PKdjS4_dddS4_S4_S4_dd_param_7];
	cvta.to.global.u64 	%rd12, %rd7;
	ld.global.f64 	%fd24, [%rd12+16];
	neg.f64 	%fd25, %fd24;
	div.rn.f64 	%fd13, %fd25, %fd22;
	rcp.rn.f64 	%fd26, %fd113;
	mul.wide.u32 	%rd13, %r2, 8;
	add.s64 	%rd14, %rd4, %rd13;
	ld.global.f64 	%fd27, [%rd14];
	mul.f64 	%fd14, %fd26, %fd27;
	fma.rn.f64 	%fd28, %fd14, 0d3FF71547652B82FE, 0d4338000000000000;
	{
	.reg .b32 %temp; 
	mov.b64 	{%r10, %temp}, %fd28;
	}
	mov.f64 	%fd29, 0dC338000000000000;
	add.rn.f64 	%fd30, %fd28, %fd29;
	fma.rn.f64 	%fd31, %fd30, 0dBFE62E42FEFA39EF, %fd14;
	fma.rn.f64 	%fd32, %fd30, 0dBC7ABC9E3B39803F, %fd31;
	fma.rn.f64 	%fd33, %fd32, 0d3E5ADE1569CE2BDF, 0d3E928AF3FCA213EA;
	fma.rn.f64 	%fd34, %fd33, %fd32, 0d3EC71DEE62401315;
	fma.rn.f64 	%fd35, %fd34, %fd32, 0d3EFA01997C89EB71;
	fma.rn.f64 	%fd36, %fd35, %fd32, 0d3F2A01A014761F65;
	fma.rn.f64 	%fd37, %fd36, %fd32, 0d3F56C16C1852B7AF;
	fma.rn.f64 	%fd38, %fd37, %fd32, 0d3F81111111122322;
	fma.rn.f64 	%fd39, %fd38, %fd32, 0d3FA55555555502A1;
	fma.rn.f64 	%fd40, %fd39, %fd32, 0d3FC5555555555511;
	fma.rn.f64 	%fd41, %fd40, %fd32, 0d3FE000000000000B;
	fma.rn.f64 	%fd42, %fd41, %fd32, 0d3FF0000000000000;
	fma.rn.f64 	%fd43, %fd42, %fd32, 0d3FF0000000000000;
	{
	.reg .b32 %temp; 
	mov.b64 	{%r11, %temp}, %fd43;
	}
	{
	.reg .b32 %temp; 
	mov.b64 	{%temp, %r12}, %fd43;
	}
	shl.b32 	%r18, %r10, 20;
	add.s32 	%r19, %r18, %r12;
	mov.b64 	%fd116, {%r11, %r19};
	{
	.reg .b32 %temp; 
	mov.b64 	{%temp, %r20}, %fd14;
	}
	mov.b32 	%f4, %r20;
	abs.f32 	%f3, %f4;
	setp.lt.f32 	%p4, %f3, 0f4086232B;
	@%p4 bra 	$L__BB0_14;
	setp.lt.f64 	%p5, %fd14, 0d0000000000000000;
	add.f64 	%fd44, %fd14, 0d7FF0000000000000;
	selp.f64 	%fd116, 0d0000000000000000, %fd44, %p5;
	setp.geu.f32 	%p6, %f3, 0f40874800;
	@%p6 bra 	$L__BB0_14;
	shr.u32 	%r21, %r10, 31;
	add.s32 	%r22, %r10, %r21;
	shr.s32 	%r23, %r22, 1;
	shl.b32 	%r24, %r23, 20;
	add.s32 	%r25, %r12, %r24;
	mov.b64 	%fd45, {%r11, %r25};
	sub.s32 	%r26, %r10, %r23;
	shl.b32 	%r27, %r26, 20;
	add.s32 	%r28, %r27, 1072693248;
	mov.b32 	%r29, 0;
	mov.b64 	%fd46, {%r29, %r28};
	mul.f64 	%fd116, %fd46, %fd45;
$L__BB0_14:
	mul.f64 	%fd47, %fd13, %fd116;
	mul.wide.u32 	%rd15, %r1, 16;
	add.s64 	%rd16, %rd3, %rd15;
	ld.global.f64 	%fd48, [%rd16+8];
	mul.f64 	%fd49, %fd47, %fd48;
	sub.s32 	%r30, %r1, %r6;
	mul.wide.u32 	%rd17, %r30, 8;
	add.s64 	%rd18, %rd2, %rd17;
	ld.global.f64 	%fd50, [%rd18];
	mul.f64 	%fd51, %fd49, %fd50;
	mul.f64 	%fd52, %fd23, %fd51;
	mul.wide.u32 	%rd19, %r1, 8;
	add.s64 	%rd20, %rd1, %rd19;
	st.global.f64 	[%rd20], %fd52;
$L__BB0_15:
	ret;

}


// ===== COMPILED SASS (sm_100) =====

	.target	sm_100

	.elftype	@"ET_EXEC"


//--------------------- .note.nv.tkinfo           --------------------------
	.section	.note.nv.tkinfo,"",@"SHT_NOTE"
	.sectionflags	@"SHF_NOTE_NV_TKINFO"
	.tkinfo
        /*0018*/ 	.word	0x00000002
        /*0030*/ 	.string	""
        /*0030*/ 	.string	"ptxas"
        /*0030*/ 	.string	"Cuda compilation tools, release 13.0, V13.0.88"
        /*0030*/ 	.string	"Build cuda_13.0.r13.0/compiler.36424714_0"
        /*0030*/ 	.string	"-arch sm_100 -m 64 "



//--------------------- .note.nv.cuinfo           --------------------------
	.section	.note.nv.cuinfo,"",@"SHT_NOTE"
	.sectionflags	@"SHF_NOTE_NV_CUINFO"
        /*0018*/ 	.short	0x0002
        /*001a*/ 	.short	0x0064
        /*001c*/ 	.short	0x0082
	.zero		2


//--------------------- .nv.info                  --------------------------
	.section	.nv.info,"",@"SHT_CUDA_INFO"
	.align	4


	//----- nvinfo : EIATTR_REGCOUNT
	.align		4
        /*0000*/ 	.byte	0x04, 0x2f
        /*0002*/ 	.short	(.L_1 - .L_0)
	.align		4
.L_0:
        /*0004*/ 	.word	index@(_Z18analytical_p22_allPdPK7double2PKdjS4_dddS4_S4_S4_dd)
        /*0008*/ 	.word	0x0000001b


	//----- nvinfo : EIATTR_FRAME_SIZE
	.align		4
.L_1:
        /*000c*/ 	.byte	0x04, 0x11
        /*000e*/ 	.short	(.L_3 - .L_2)
	.align		4
.L_2:
        /*0010*/ 	.word	index@($__internal_1_$__cuda_sm20_div_rn_f64_full)
        /*0014*/ 	.word	0x00000000


	//----- nvinfo : EIATTR_FRAME_SIZE
	.align		4
.L_3:
        /*0018*/ 	.byte	0x04, 0x11
        /*001a*/ 	.short	(.L_5 - .L_4)
	.align		4
.L_4:
        /*001c*/ 	.word	index@($__internal_0_$__cuda_sm20_dblrcp_rn_slowpath_v3)
        /*0020*/ 	.word	0x00000000


	//----- nvinfo : EIATTR_FRAME_SIZE
	.align		4
.L_5:
        /*0024*/ 	.byte	0x04, 0x11
        /*0026*/ 	.short	(.L_7 - .L_6)
	.align		4
.L_6:
        /*0028*/ 	.word	index@(_Z18analytical_p22_allPdPK7double2PKdjS4_dddS4_S4_S4_dd)
        /*002c*/ 	.word	0x00000000


	//----- nvinfo : EIATTR_MIN_STACK_SIZE
	.align		4
.L_7:
        /*0030*/ 	.byte	0x04, 0x12
        /*0032*/ 	.short	(.L_9 - .L_8)
	.align		4
.L_8:
        /*0034*/ 	.word	index@(_Z18analytical_p22_allPdPK7double2PKdjS4_dddS4_S4_S4_dd)
        /*0038*/ 	.word	0x00000000
.L_9:


//--------------------- .nv.compat                --------------------------
	.section	.nv.compat,"",@"SHT_CUDA_COMPAT_INFO"
	.align	4
        /*0000*/ 	.byte	0x02, 0x09, 0x00, 0x00, 0x02, 0x02, 0x01, 0x00, 0x02, 0x05, 0x05, 0x00, 0x03, 0x07, 0x01, 0x01
        /*0010*/ 	.byte	0x02, 0x03, 0x00, 0x00, 0x02, 0x06, 0x01, 0x00, 0x04, 0x0b, 0x08, 0x00, 0x01, 0x00, 0x00, 0x00
        /*0020*/ 	.byte	0x00, 0x00, 0x00, 0x00


//--------------------- .nv.info._Z18analytical_p22_allPdPK7double2PKdjS4_dddS4_S4_S4_dd --------------------------
	.section	.nv.info._Z18analytical_p22_allPdPK7double2PKdjS4_dddS4_S4_S4_dd,"",@"SHT_CUDA_INFO"
	.sectionflags	@""
	.align	4


	//----- nvinfo : EIATTR_CUDA_API_VERSION
	.align		4
        /*0000*/ 	.byte	0x04, 0x37
        /*0002*/ 	.short	(.L_11 - .L_10)
.L_10:
        /*0004*/ 	.word	0x00000082


	//----- nvinfo : EIATTR_KPARAM_INFO
	.align		4
.L_11:
        /*0008*/ 	.byte	0x04, 0x17
        /*000a*/ 	.short	(.L_13 - .L_12)
.L_12:
        /*000c*/ 	.word	0x00000000
        /*0010*/ 	.short	0x000c
        /*0012*/ 	.short	0x0060
        /*0014*/ 	.byte	0x00, 0xf0, 0x21, 0x00


	//----- nvinfo : EIATTR_KPARAM_INFO
	.align		4
.L_13:
        /*0018*/ 	.byte	0x04, 0x17
        /*001a*/ 	.short	(.L_15 - .L_14)
.L_14:
        /*001c*/ 	.word	0x00000000
        /*0020*/ 	.short	0x000b
        /*0022*/ 	.short	0x0058
        /*0024*/ 	.byte	0x00, 0xf0, 0x21, 0x00


	//----- nvinfo : EIATTR_KPARAM_INFO
	.align		4
.L_15:
        /*0028*/ 	.byte	0x04, 0x17
        /*002a*/ 	.short	(.L_17 - .L_16)
.L_16:
        /*002c*/ 	.word	0x00000000
        /*0030*/ 	.short	0x000a
        /*0032*/ 	.short	0x0050
        /*0034*/ 	.byte	0x00, 0xf5, 0x21, 0x00


	//----- nvinfo : EIATTR_KPARAM_INFO
	.align		4
.L_17:
        /*0038*/ 	.byte	0x04, 0x17
        /*003a*/ 	.short	(.L_19 - .L_18)
.L_18:
        /*003c*/ 	.word	0x00000000
        /*0040*/ 	.short	0x0009
        /*0042*/ 	.short	0x0048
        /*0044*/ 	.byte	0x00, 0xf5, 0x21, 0x00


	//----- nvinfo : EIATTR_KPARAM_INFO
	.align		4
.L_19:
        /*0048*/ 	.byte	0x04, 0x17
        /*004a*/ 	.short	(.L_21 - .L_20)
.L_20:
        /*004c*/ 	.word	0x00000000
        /*0050*/ 	.short	0x0008
        /*0052*/ 	.short	0x0040
        /*0054*/ 	.byte	0x00, 0xf5, 0x21, 0x00


	//----- nvinfo : EIATTR_KPARAM_INFO
	.align		4
.L_21:
        /*0058*/ 	.byte	0x04, 0x17
        /*005a*/ 	.short	(.L_23 - .L_22)
.L_22:
        /*005c*/ 	.word	0x00000000
        /*0060*/ 	.short	0x0007
        /*0062*/ 	.short	0x0038
        /*0064*/ 	.byte	0x00, 0xf0, 0x21, 0x00


	//----- nvinfo : EIATTR_KPARAM_INFO
	.align		4
.L_23:
        /*0068*/ 	.byte	0x04, 0x17
        /*006a*/ 	.short	(.L_25 - .L_24)
.L_24:
        /*006c*/ 	.word	0x00000000
        /*0070*/ 	.short	0x0006
        /*0072*/ 	.short	0x0030
        /*0074*/ 	.byte	0x00, 0xf0, 0x21, 0x00


	//----- nvinfo : EIATTR_KPARAM_INFO
	.align		4
.L_25:
        /*0078*/ 	.byte	0x04, 0x17
        /*007a*/ 	.short	(.L_27 - .L_26)
.L_26:
        /*007c*/ 	.word	0x00000000
        /*0080*/ 	.short	0x0005
        /*0082*/ 	.short	0x0028
        /*0084*/ 	.byte	0x00, 0xf0, 0x21, 0x00


	//----- nvinfo : EIATTR_KPARAM_INFO
	.align		4
.L_27:
        /*0088*/ 	.byte	0x04, 0x17
        /*008a*/ 	.short	(.L_29 - .L_28)
.L_28:
        /*008c*/ 	.word	0x00000000
        /*0090*/ 	.short	0x0004
        /*0092*/ 	.short	0x0020
        /*0094*/ 	.byte	0x00, 0xf5, 0x21, 0x00


	//----- nvinfo : EIATTR_KPARAM_INFO
	.align		4
.L_29:
        /*0098*/ 	.byte	0x04, 0x17
        /*009a*/ 	.short	(.L_31 - .L_30)
.L_30:
        /*009c*/ 	.word	0x00000000
        /*00a0*/ 	.short	0x0003
        /*00a2*/ 	.short	0x0018
        /*00a4*/ 	.byte	0x00, 0xf0, 0x11, 0x00


	//----- nvinfo : EIATTR_KPARAM_INFO
	.align		4
.L_31:
        /*00a8*/ 	.byte	0x04, 0x17
        /*00aa*/ 	.short	(.L_33 - .L_32)
.L_32:
        /*00ac*/ 	.word	0x00000000
        /*00b0*/ 	.short	0x0002
        /*00b2*/ 	.short	0x0010
        /*00b4*/ 	.byte	0x00, 0xf5, 0x21, 0x00


	//----- nvinfo : EIATTR_KPARAM_INFO
	.align		4
.L_33:
        /*00b8*/ 	.byte	0x04, 0x17
        /*00ba*/ 	.short	(.L_35 - .L_34)
.L_34:
        /*00bc*/ 	.word	0x00000000
        /*00c0*/ 	.short	0x0001
        /*00c2*/ 	.short	0x0008
        /*00c4*/ 	.byte	0x00, 0xf5, 0x21, 0x00


	//----- nvinfo : EIATTR_KPARAM_INFO
	.align		4
.L_35:
        /*00c8*/ 	.byte	0x04, 0x17
        /*00ca*/ 	.short	(.L_37 - .L_36)
.L_36:
        /*00cc*/ 	.word	0x00000000
        /*00d0*/ 	.short	0x0000
        /*00d2*/ 	.short	0x0000
        /*00d4*/ 	.byte	0x00, 0xf5, 0x21, 0x00


	//----- nvinfo : EIATTR_SPARSE_MMA_MASK
	.align		4
.L_37:
        /*00d8*/ 	.byte	0x03, 0x50
        /*00da*/ 	.short	0x0000


	//----- nvinfo : EIATTR_MAXREG_COUNT
	.align		4
        /*00dc*/ 	.byte	0x03, 0x1b
        /*00de*/ 	.short	0x00ff


	//----- nvinfo : EIATTR_MERCURY_ISA_VERSION
	.align		4
        /*00e0*/ 	.byte	0x03, 0x5f
        /*00e2*/ 	.short	0x0101


	//----- nvinfo : EIATTR_VRC_CTA_INIT_COUNT
	.align		4
        /*00e4*/ 	.byte	0x02, 0x4a
	.zero		1
	.zero		1


	//----- nvinfo : EIATTR_EXIT_INSTR_OFFSETS
	.align		4
        /*00e8*/ 	.byte	0x04, 0x1c
        /*00ea*/ 	.short	(.L_39 - .L_38)


	//   ....[0]....
.L_38:
        /*00ec*/ 	.word	0x00000080


	//   ....[1]....
        /*00f0*/ 	.word	0x00000980


	//   ....[2]....
        /*00f4*/ 	.word	0x00001170


	//   ....[3]....
        /*00f8*/ 	.word	0x00001920


	//----- nvinfo : EIATTR_CRS_STACK_SIZE
	.align		4
.L_39:
        /*00fc*/ 	.byte	0x04, 0x1e
        /*00fe*/ 	.short	(.L_41 - .L_40)
.L_40:
        /*0100*/ 	.word	0x00000000


	//----- nvinfo : EIATTR_CBANK_PARAM_SIZE
	.align		4
.L_41:
        /*0104*/ 	.byte	0x03, 0x19
        /*0106*/ 	.short	0x0068


	//----- nvinfo : EIATTR_PARAM_CBANK
	.align		4
        /*0108*/ 	.byte	0x04, 0x0a
        /*010a*/ 	.short	(.L_43 - .L_42)
	.align		4
.L_42:
        /*010c*/ 	.word	index@(.nv.constant0._Z18analytical_p22_allPdPK7double2PKdjS4_dddS4_S4_S4_dd)
        /*0110*/ 	.short	0x0380
        /*0112*/ 	.short	0x0068


	//----- nvinfo : EIATTR_SW_WAR
	.align		4
.L_43:
        /*0114*/ 	.byte	0x04, 0x36
        /*0116*/ 	.short	(.L_45 - .L_44)
.L_44:
        /*0118*/ 	.word	0x00000008
.L_45:


//--------------------- .nv.callgraph             --------------------------
	.section	.nv.callgraph,"",@"SHT_CUDA_CALLGRAPH"
	.align	4
	.sectionentsize	8
	.align		4
        /*0000*/ 	.word	0x00000000
	.align		4
        /*0004*/ 	.word	0xffffffff
	.align		4
        /*0008*/ 	.word	0x00000000
	.align		4
        /*000c*/ 	.word	0xfffffffe
	.align		4
        /*0010*/ 	.word	0x00000000
	.align		4
        /*0014*/ 	.word	0xfffffffd
	.align		4
        /*0018*/ 	.word	0x00000000
	.align		4
        /*001c*/ 	.word	0xfffffffc


//--------------------- .text._Z18analytical_p22_allPdPK7double2PKdjS4_dddS4_S4_S4_dd --------------------------
	.section	.text._Z18analytical_p22_allPdPK7double2PKdjS4_dddS4_S4_S4_dd,"ax",@progbits
	.align	128
        .global         _Z18analytical_p22_allPdPK7double2PKdjS4_dddS4_S4_S4_dd
        .type           _Z18analytical_p22_allPdPK7double2PKdjS4_dddS4_S4_S4_dd,@function
        .size           _Z18analytical_p22_allPdPK7double2PKdjS4_dddS4_S4_S4_dd,(.L_x_25 - _Z18analytical_p22_allPdPK7double2PKdjS4_dddS4_S4_S4_dd)
        .other          _Z18analytical_p22_allPdPK7double2PKdjS4_dddS4_S4_S4_dd,@"STO_CUDA_ENTRY STV_DEFAULT"
_Z18analytical_p22_allPdPK7double2PKdjS4_dddS4_S4_S4_dd:
.text._Z18analytical_p22_allPdPK7double2PKdjS4_dddS4_S4_S4_dd:
[----:B------:R-:W-:Y:S01]  /*0000*/  LDC R1, c[0x0][0x37c] ;  /* 0x0000df00ff017b82 */ /* 0x000fe20000000800 */
[----:B------:R-:W0:Y:S07]  /*0010*/  S2R R0, SR_TID.X ;  /* 0x0000000000007919 */ /* 0x000e2e0000002100 */
[----:B------:R-:W0:Y:S08]  /*0020*/  S2UR UR4, SR_CTAID.X ;  /* 0x00000000000479c3 */ /* 0x000e300000002500 */
[----:B------:R-:W0:Y:S08]  /*0030*/  LDC R3, c[0x0][0x360] ;  /* 0x0000d800ff037b82 */ /* 0x000e300000000800 */
[----:B------:R-:W1:Y:S01]  /*0040*/  LDC R7, c[0x0][0x398] ;  /* 0x0000e600ff077b82 */ /* 0x000e620000000800 */
[----:B0-----:R-:W-:-:S02]  /*0050*/  IMAD R0, R3, UR4, R0 ;  /* 0x0000000403007c24 */ /* 0x001fc4000f8e0200 */
[----:B-1----:R-:W-:-:S05]  /*0060*/  IMAD R3, R7, 0x3, RZ ;  /* 0x0000000307037824 */ /* 0x002fca00078e02ff */
[----:B------:R-:W-:-:S13]  /*0070*/  ISETP.GE.U32.AND P0, PT, R0, R3, PT ;  /* 0x000000030000720c */ /* 0x000fda0003f06070 */
[----:B------:R-:W-:Y:S05]  /*0080*/  @P0 EXIT ;  /* 0x000000000000094d */ /* 0x000fea0003800000 */
[----:B------:R-:W0:Y:S01]  /*0090*/  I2F.U32.RP R5, R7 ;  /* 0x0000000700057306 */ /* 0x000e220000209000 */
[----:B------:R-:W1:Y:S01]  /*00a0*/  LDC R11, c[0x0][0x3dc] ;  /* 0x0000f700ff0b7b82 */ /* 0x000e620000000800 */
[----:B------:R-:W-:Y:S01]  /*00b0*/  ISETP.GE.U32.AND P2, PT, R0, R7, PT ;  /* 0x000000070000720c */ /* 0x000fe20003f46070 */
[----:B------:R-:W2:Y:S01]  /*00c0*/  LDCU.64 UR4, c[0x0][0x358] ;  /* 0x00006b00ff0477ac */ /* 0x000ea20008000a00 */
[----:B------:R-:W-:Y:S01]  /*00d0*/  ISETP.NE.U32.AND P1, PT, R7, RZ, PT ;  /* 0x000000ff0700720c */ /* 0x000fe20003f25070 */
[----:B------:R-:W3:Y:S03]  /*00e0*/  LDCU UR6, c[0x0][0x3d8] ;  /* 0x00007b00ff0677ac */ /* 0x000ee60008000800 */
[----:B0-----:R-:W0:Y:S02]  /*00f0*/  MUFU.RCP R5, R5 ;  /* 0x0000000500057308 */ /* 0x001e240000001000 */
[----:B0-----:R-:W-:-:S06]  /*0100*/  VIADD R2, R5, 0xffffffe ;  /* 0x0ffffffe05027836 */ /* 0x001fcc0000000000 */
[----:B------:R0:W4:Y:S02]  /*0110*/  F2I.FTZ.U32.TRUNC.NTZ R3, R2 ;  /* 0x0000000200037305 */ /* 0x000124000021f000 */
[----:B0-----:R-:W-:Y:S02]  /*0120*/  IMAD.MOV.U32 R2, RZ, RZ, RZ ;  /* 0x000000ffff027224 */ /* 0x001fe400078e00ff */
[----:B----4-:R-:W-:-:S04]  /*0130*/  IMAD.MOV R4, RZ, RZ, -R3 ;  /* 0x000000ffff047224 */ /* 0x010fc800078e0a03 */
[----:B------:R-:W-:-:S04]  /*0140*/  IMAD R9, R4, R7, RZ ;  /* 0x0000000704097224 */ /* 0x000fc800078e02ff */
[----:B------:R-:W-:-:S06]  /*0150*/  IMAD.HI.U32 R3, R3, R9, R2 ;  /* 0x0000000903037227 */ /* 0x000fcc00078e0002 */
[----:B------:R-:W-:-:S04]  /*0160*/  IMAD.HI.U32 R3, R3, R0, RZ ;  /* 0x0000000003037227 */ /* 0x000fc800078e00ff */
[----:B------:R-:W-:-:S04]  /*0170*/  IMAD.MOV R3, RZ, RZ, -R3 ;  /* 0x000000ffff037224 */ /* 0x000fc800078e0a03 */
[----:B------:R-:W-:-:S05]  /*0180*/  IMAD R4, R7, R3, R0 ;  /* 0x0000000307047224 */ /* 0x000fca00078e0200 */
[----:B------:R-:W-:-:S13]  /*0190*/  ISETP.GE.U32.AND P0, PT, R4, R7, PT ;  /* 0x000000070400720c */ /* 0x000fda0003f06070 */
[----:B------:R-:W-:-:S05]  /*01a0*/  @P0 IMAD.IADD R4, R4, 0x1, -R7 ;  /* 0x0000000104040824 */ /* 0x000fca00078e0a07 */
[----:B------:R-:W-:-:S13]  /*01b0*/  ISETP.GE.U32.AND P0, PT, R4, R7, PT ;  /* 0x000000070400720c */ /* 0x000fda0003f06070 */
[-C--:B------:R-:W-:Y:S02]  /*01c0*/  @P0 IADD3 R4, PT, PT, R4, -R7.reuse, RZ ;  /* 0x8000000704040210 */ /* 0x080fe40007ffe0ff */
[----:B------:R-:W-:Y:S01]  /*01d0*/  @!P1 LOP3.LUT R4, RZ, R7, RZ, 0x33, !PT ;  /* 0x00000007ff049212 */ /* 0x000fe200078e33ff */
[----:B-123--:R-:W-:Y:S06]  /*01e0*/  @P2 BRA `(.L_x_0) ;  /* 0x0000000400e82947 */ /* 0x00efec0003800000 */
[----:B------:R-:W0:Y:S01]  /*01f0*/  LDC.64 R6, c[0x0][0x3c0] ;  /* 0x0000f000ff067b82 */ /* 0x000e220000000a00 */
[----:B------:R-:W1:Y:S07]  /*0200*/  LDCU UR7, c[0x0][0x3dc] ;  /* 0x00007b80ff0777ac */ /* 0x000e6e0008000800 */
[----:B------:R-:W2:Y:S01]  /*0210*/  LDC.64 R12, c[0x0][0x3d8] ;  /* 0x0000f600ff0c7b82 */ /* 0x000ea20000000a00 */
[----:B0-----:R-:W3:Y:S01]  /*0220*/  LDG.E.64 R6, desc[UR4][R6.64+0x10] ;  /* 0x0000100406067981 */ /* 0x001ee2000c1e1b00 */
[----:B-1----:R-:W2:Y:S01]  /*0230*/  MUFU.RCP64H R3, UR7 ;  /* 0x0000000700037d08 */ /* 0x002ea20008001800 */
[----:B------:R-:W-:-:S06]  /*0240*/  IMAD.MOV.U32 R2, RZ, RZ, 0x1 ;  /* 0x00000001ff027424 */ /* 0x000fcc00078e00ff */
[----:B--2---:R-:W-:-:S08]  /*0250*/  DFMA R8, R2, -R12, 1 ;  /* 0x3ff000000208742b */ /* 0x004fd0000000080c */
[----:B------:R-:W-:-:S08]  /*0260*/  DFMA R8, R8, R8, R8 ;  /* 0x000000080808722b */ /* 0x000fd00000000008 */
[----:B------:R-:W-:-:S08]  /*0270*/  DFMA R8, R2, R8, R2 ;  /* 0x000000080208722b */ /* 0x000fd00000000002 */
[----:B------:R-:W-:-:S08]  /*0280*/  DFMA R2, R8, -R12, 1 ;  /* 0x3ff000000802742b */ /* 0x000fd0000000080c */
[----:B------:R-:W-:-:S08]  /*0290*/  DFMA R2, R8, R2, R8 ;  /* 0x000000020802722b */ /* 0x000fd00000000008 */
[----:B---3--:R-:W-:-:S08]  /*02a0*/  DMUL R8, R6, -R2 ;  /* 0x8000000206087228 */ /* 0x008fd00000000000 */
[--C-:B------:R-:W-:Y:S02]  /*02b0*/  DFMA R12, R8, -R12, -R6.reuse ;  /* 0x8000000c080c722b */ /* 0x100fe40000000806 */
[----:B------:R-:W-:-:S06]  /*02c0*/  DADD R6, -RZ, -R6 ;  /* 0x00000000ff067229 */ /* 0x000fcc0000000906 */
[----:B------:R-:W-:-:S04]  /*02d0*/  DFMA R2, R2, R12, R8 ;  /* 0x0000000c0202722b */ /* 0x000fc80000000008 */
[----:B------:R-:W-:-:S06]  /*02e0*/  FSETP.GEU.AND P1, PT, |R7|, 6.5827683646048100446e-37, PT ;  /* 0x036000000700780b */ /* 0x000fcc0003f2e200 */
[----:B------:R-:W-:-:S05]  /*02f0*/  FFMA R5, RZ, UR7, R3 ;  /* 0x00000007ff057c23 */ /* 0x000fca0008000003 */
[----:B------:R-:W-:-:S13]  /*0300*/  FSETP.GT.AND P0, PT, |R5|, 1.469367938527859385e-39, PT ;  /* 0x001000000500780b */ /* 0x000fda0003f04200 */
[----:B------:R-:W-:Y:S05]  /*0310*/  @P0 BRA P1, `(.L_x_1) ;  /* 0x0000000000100947 */ /* 0x000fea0000800000 */
[----:B------:R-:W-:Y:S01]  /*0320*/  IMAD.MOV.U32 R8, RZ, RZ, R6 ;  /* 0x000000ffff087224 */ /* 0x000fe200078e0006 */
[----:B------:R-:W-:Y:S01]  /*0330*/  MOV R12, 0x360 ;  /* 0x00000360000c7802 */ /* 0x000fe20000000f00 */
[----:B------:R-:W-:-:S07]  /*0340*/  IMAD.MOV.U32 R9, RZ, RZ, R7 ;  /* 0x000000ffff097224 */ /* 0x000fce00078e0007 */
[----:B------:R-:W-:Y:S05]  /*0350*/  CALL.REL.NOINC `($__internal_1_$__cuda_sm20_div_rn_f64_full) ;  /* 0x0000001800147944 */ /* 0x000fea0003c00000 */
.L_x_1:
[----:B------:R-:W0:Y:S08]  /*0360*/  LDC R5, c[0x0][0x3ac] ;  /* 0x0000eb00ff057b82 */ /* 0x000e300000000800 */
[----:B------:R-:W1:Y:S01]  /*0370*/  LDC.64 R10, c[0x0][0x3a8] ;  /* 0x0000ea00ff0a7b82 */ /* 0x000e620000000a00 */
[----:B0-----:R-:W1:Y:S01]  /*0380*/  MUFU.RCP64H R7, R5 ;  /* 0x0000000500077308 */ /* 0x001e620000001800 */
[----:B------:R-:W-:-:S05]  /*0390*/  VIADD R6, R5, 0x300402 ;  /* 0x0030040205067836 */ /* 0x000fca0000000000 */
[----:B------:R-:W-:Y:S01]  /*03a0*/  FSETP.GEU.AND P0, PT, |R6|, 5.8789094863358348022e-39, PT ;  /* 0x004004020600780b */ /* 0x000fe20003f0e200 */
[----:B-1----:R-:W-:-:S08]  /*03b0*/  DFMA R8, R6, -R10, 1 ;  /* 0x3ff000000608742b */ /* 0x002fd0000000080a */
[----:B------:R-:W-:-:S08]  /*03c0*/  DFMA R8, R8, R8, R8 ;  /* 0x000000080808722b */ /* 0x000fd00000000008 */
[----:B------:R-:W-:-:S08]  /*03d0*/  DFMA R8, R6, R8, R6 ;  /* 0x000000080608722b */ /* 0x000fd00000000006 */
[----:B------:R-:W-:-:S08]  /*03e0*/  DFMA R10, R8, -R10, 1 ;  /* 0x3ff00000080a742b */ /* 0x000fd0000000080a */
[----:B------:R-:W-:Y:S01]  /*03f0*/  DFMA R8, R8, R10, R8 ;  /* 0x0000000a0808722b */ /* 0x000fe20000000008 */
[----:B------:R-:W-:Y:S10]  /*0400*/  @P0 BRA `(.L_x_2) ;  /* 0x0000000000240947 */ /* 0x000ff40003800000 */
[----:B------:R-:W0:Y:S01]  /*0410*/  LDCU.64 UR8, c[0x0][0x3a8] ;  /* 0x00007500ff0877ac */ /* 0x000e220008000a00 */
[----:B------:R-:W-:Y:S02]  /*0420*/  LOP3.LUT R5, R5, 0x7fffffff, RZ, 0xc0, !PT ;  /* 0x7fffffff05057812 */ /* 0x000fe400078ec0ff */
[----:B------:R-:W-:-:S03]  /*0430*/  MOV R8, 0x480 ;  /* 0x0000048000087802 */ /* 0x000fc60000000f00 */
[----:B------:R-:W-:Y:S02]  /*0440*/  VIADD R12, R5, 0xfff00000 ;  /* 0xfff00000050c7836 */ /* 0x000fe40000000000 */
[----:B0-----:R-:W-:Y:S01]  /*0450*/  IMAD.U32 R9, RZ, RZ, UR8 ;  /* 0x00000008ff097e24 */ /* 0x001fe2000f8e00ff */
[----:B------:R-:W-:-:S07]  /*0460*/  MOV R7, UR9 ;  /* 0x0000000900077c02 */ /* 0x000fce0008000f00 */
[----:B------:R-:W-:Y:S05]  /*0470*/  CALL.REL.NOINC `($__internal_0_$__cuda_sm20_dblrcp_rn_slowpath_v3) ;  /* 0x00000014002c7944 */ /* 0x000fea0003c00000 */
[----:B------:R-:W-:Y:S02]  /*0480*/  IMAD.MOV.U32 R8, RZ, RZ, R10 ;  /* 0x000000ffff087224 */ /* 0x000fe400078e000a */
[----:B------:R-:W-:-:S07]  /*0490*/  IMAD.MOV.U32 R9, RZ, RZ, R11 ;  /* 0x000000ffff097224 */ /* 0x000fce00078e000b */
.L_x_2:
[----:B------:R-:W0:Y:S08]  /*04a0*/  LDC.64 R12, c[0x0][0x3a0] ;  /* 0x0000e800ff0c7b82 */ /* 0x000e300000000a00 */
[----:B------:R-:W1:Y:S01]  /*04b0*/  LDC.64 R6, c[0x0][0x390] ;  /* 0x0000e400ff067b82 */ /* 0x000e620000000a00 */
[----:B0-----:R-:W-:-:S07]  /*04c0*/  IMAD.WIDE.U32 R12, R4, 0x8, R12 ;  /* 0x00000008040c7825 */ /* 0x001fce00078e000c */
[----:B------:R-:W0:Y:S01]  /*04d0*/  LDC.64 R4, c[0x0][0x388] ;  /* 0x0000e200ff047b82 */ /* 0x000e220000000a00 */
[----:B------:R-:W2:Y:S01]  /*04e0*/  LDG.E.64 R12, desc[UR4][R12.64] ;  /* 0x000000040c0c7981 */ /* 0x000ea2000c1e1b00 */
[----:B-1----:R-:W-:-:S06]  /*04f0*/  IMAD.WIDE.U32 R6, R0, 0x8, R6 ;  /* 0x0000000800067825 */ /* 0x002fcc00078e0006 */
[----:B------:R-:W5:Y:S01]  /*0500*/  LDG.E.64 R6, desc[UR4][R6.64] ;  /* 0x0000000406067981 */ /* 0x000f62000c1e1b00 */
[----:B0-----:R-:W-:-:S06]  /*0510*/  IMAD.WIDE.U32 R4, R0, 0x10, R4 ;  /* 0x0000001000047825 */ /* 0x001fcc00078e0004 */
[----:B------:R-:W5:Y:S01]  /*0520*/  LDG.E.64 R4, desc[UR4][R4.64+0x8] ;  /* 0x0000080404047981 */ /* 0x000f62000c1e1b00 */
[----:B------:R-:W-:Y:S02]  /*0530*/  IMAD.MOV.U32 R10, RZ, RZ, 0x652b82fe ;  /* 0x652b82feff0a7424 */ /* 0x000fe400078e00ff */
[----:B------:R-:W-:Y:S01]  /*0540*/  IMAD.MOV.U32 R11, RZ, RZ, 0x3ff71547 ;  /* 0x3ff71547ff0b7424 */ /* 0x000fe200078e00ff */
[----:B------:R-:W-:Y:S01]  /*0550*/  UMOV UR8, 0xfefa39ef ;  /* 0xfefa39ef00087882 */ /* 0x000fe20000000000 */
[----:B------:R-:W-:Y:S01]  /*0560*/  UMOV UR9, 0x3fe62e42 ;  /* 0x3fe62e4200097882 */ /* 0x000fe20000000000 */
[----:B------:R-:W-:Y:S01]  /*0570*/  BSSY.RECONVERGENT B0, `(.L_x_3) ;  /* 0x0000038000007945 */ /* 0x000fe20003800200 */
[----:B--2---:R-:W-:-:S08]  /*0580*/  DMUL R8, R12, R8 ;  /* 0x000000080c087228 */ /* 0x004fd00000000000 */
[----:B------:R-:W-:-:S08]  /*0590*/  DFMA R10, R8, R10, 6.75539944105574400000e+15 ;  /* 0x43380000080a742b */ /* 0x000fd0000000000a */
[----:B------:R-:W-:-:S08]  /*05a0*/  DADD R14, R10, -6.75539944105574400000e+15 ;  /* 0xc33800000a0e7429 */ /* 0x000fd00000000000 */
[----:B------:R-:W-:Y:S01]  /*05b0*/  DFMA R12, R14, -UR8, R8 ;  /* 0x800000080e0c7c2b */ /* 0x000fe20008000008 */
[----:B------:R-:W-:Y:S01]  /*05c0*/  UMOV UR8, 0x3b39803f ;  /* 0x3b39803f00087882 */ /* 0x000fe20000000000 */
[----:B------:R-:W-:-:S06]  /*05d0*/  UMOV UR9, 0x3c7abc9e ;  /* 0x3c7abc9e00097882 */ /* 0x000fcc0000000000 */
[----:B------:R-:W-:Y:S01]  /*05e0*/  DFMA R12, R14, -UR8, R12 ;  /* 0x800000080e0c7c2b */ /* 0x000fe2000800000c */
[----:B------:R-:W-:Y:S01]  /*05f0*/  MOV R14, 0xfca213ea ;  /* 0xfca213ea000e7802 */ /* 0x000fe20000000f00 */
[----:B------:R-:W-:Y:S01]  /*0600*/  IMAD.MOV.U32 R15, RZ, RZ, 0x3e928af3 ;  /* 0x3e928af3ff0f7424 */ /* 0x000fe200078e00ff */
[----:B------:R-:W-:Y:S01]  /*0610*/  UMOV UR8, 0x69ce2bdf ;  /* 0x69ce2bdf00087882 */ /* 0x000fe20000000000 */
[----:B------:R-:W-:-:S04]  /*0620*/  UMOV UR9, 0x3e5ade15 ;  /* 0x3e5ade1500097882 */ /* 0x000fc80000000000 */
[----:B------:R-:W-:Y:S01]  /*0630*/  DFMA R14, R12, UR8, R14 ;  /* 0x000000080c0e7c2b */ /* 0x000fe2000800000e */
[----:B------:R-:W-:Y:S01]  /*0640*/  UMOV UR8, 0x62401315 ;  /* 0x6240131500087882 */ /* 0x000fe20000000000 */
[----:B------:R-:W-:-:S06]  /*0650*/  UMOV UR9, 0x3ec71dee ;  /* 0x3ec71dee00097882 */ /* 0x000fcc0000000000 */
[----:B------:R-:W-:Y:S01]  /*0660*/  DFMA R14, R12, R14, UR8 ;  /* 0x000000080c0e7e2b */ /* 0x000fe2000800000e */
        /* <DEDUP_REMOVED lines=21> */
[----:B------:R-:W-:-:S07]  /*07c0*/  FSETP.GEU.AND P0, PT, |R9|, 4.1917929649353027344, PT ;  /* 0x4086232b0900780b */ /* 0x000fce0003f0e200 */
[----:B------:R-:W-:-:S08]  /*07d0*/  DFMA R14, R12, R14, 1 ;  /* 0x3ff000000c0e742b */ /* 0x000fd0000000000e */
[----:B------:R-:W-:-:S10]  /*07e0*/  DFMA R14, R12, R14, 1 ;  /* 0x3ff000000c0e742b */ /* 0x000fd4000000000e */
[----:B------:R-:W-:Y:S02]  /*07f0*/  IMAD R13, R10, 0x100000, R15 ;  /* 0x001000000a0d7824 */ /* 0x000fe400078e020f */
[----:B------:R-:W-:Y:S01]  /*0800*/  IMAD.MOV.U32 R12, RZ, RZ, R14 ;  /* 0x000000ffff0c7224 */ /* 0x000fe200078e000e */
[----:B------:R-:W-:Y:S06]  /*0810*/  @!P0 BRA `(.L_x_4) ;  /* 0x0000000000348947 */ /* 0x000fec0003800000 */
[----:B------:R-:W-:Y:S01]  /*0820*/  FSETP.GEU.AND P1, PT, |R9|, 4.2275390625, PT ;  /* 0x408748000900780b */ /* 0x000fe20003f2e200 */
[C---:B------:R-:W-:Y:S02]  /*0830*/  DADD R12, R8.reuse, +INF ;  /* 0x7ff00000080c7429 */ /* 0x040fe40000000000 */
[----:B------:R-:W-:-:S08]  /*0840*/  DSETP.GEU.AND P0, PT, R8, RZ, PT ;  /* 0x000000ff0800722a */ /* 0x000fd00003f0e000 */
[----:B------:R-:W-:Y:S02]  /*0850*/  FSEL R12, R12, RZ, P0 ;  /* 0x000000ff0c0c7208 */ /* 0x000fe40000000000 */
[----:B------:R-:W-:Y:S02]  /*0860*/  @!P1 LEA.HI R11, R10, R10, RZ, 0x1 ;  /* 0x0000000a0a0b9211 */ /* 0x000fe400078f08ff */
[----:B------:R-:W-:Y:S02]  /*0870*/  @!P1 MOV R8, R14 ;  /* 0x0000000e00089202 */ /* 0x000fe40000000f00 */
[----:B------:R-:W-:Y:S02]  /*0880*/  @!P1 SHF.R.S32.HI R11, RZ, 0x1, R11 ;  /* 0x00000001ff0b9819 */ /* 0x000fe4000001140b */
[----:B------:R-:W-:-:S03]  /*0890*/  FSEL R13, R13, RZ, P0 ;  /* 0x000000ff0d0d7208 */ /* 0x000fc60000000000 */
[----:B------:R-:W-:Y:S02]  /*08a0*/  @!P1 IMAD.IADD R10, R10, 0x1, -R11 ;  /* 0x000000010a0a9824 */ /* 0x000fe400078e0a0b */
[----:B------:R-:W-:-:S03]  /*08b0*/  @!P1 IMAD R9, R11, 0x100000, R15 ;  /* 0x001000000b099824 */ /* 0x000fc600078e020f */
[----:B------:R-:W-:Y:S01]  /*08c0*/  @!P1 LEA R11, R10, 0x3ff00000, 0x14 ;  /* 0x3ff000000a0b9811 */ /* 0x000fe200078ea0ff */
[----:B------:R-:W-:-:S06]  /*08d0*/  @!P1 IMAD.MOV.U32 R10, RZ, RZ, RZ ;  /* 0x000000ffff0a9224 */ /* 0x000fcc00078e00ff */
[----:B------:R-:W-:-:S11]  /*08e0*/  @!P1 DMUL R12, R8, R10 ;  /* 0x0000000a080c9228 */ /* 0x000fd60000000000 */
.L_x_4:
[----:B------:R-:W-:Y:S05]  /*08f0*/  BSYNC.RECONVERGENT B0 ;  /* 0x0000000000007941 */ /* 0x000fea0003800200 */
.L_x_3:
[----:B------:R-:W-:Y:S01]  /*0900*/  DMUL R2, R12, R2 ;  /* 0x000000020c027228 */ /* 0x000fe20000000000 */
[----:B------:R-:W0:Y:S01]  /*0910*/  LDC.64 R8, c[0x0][0x380] ;  /* 0x0000e000ff087b82 */ /* 0x000e220000000a00 */
[----:B------:R-:W1:Y:S06]  /*0920*/  LDCU.64 UR8, c[0x0][0x3e0] ;  /* 0x00007c00ff0877ac */ /* 0x000e6c0008000a00 */
[----:B-----5:R-:W-:-:S08]  /*0930*/  DMUL R2, R2, R4 ;  /* 0x0000000402027228 */ /* 0x020fd00000000000 */
[----:B------:R-:W-:-:S08]  /*0940*/  DMUL R2, R2, R6 ;  /* 0x0000000602027228 */ /* 0x000fd00000000000 */
[----:B-1----:R-:W-:Y:S01]  /*0950*/  DMUL R2, R2, UR8 ;  /* 0x0000000802027c28 */ /* 0x002fe20008000000 */
[----:B0-----:R-:W-:-:S06]  /*0960*/  IMAD.WIDE.U32 R4, R0, 0x8, R8 ;  /* 0x0000000800047825 */ /* 0x001fcc00078e0008 */
[----:B------:R-:W-:Y:S01]  /*0970*/  STG.E.64 desc[UR4][R4.64], R2 ;  /* 0x0000000204007986 */ /* 0x000fe2000c101b04 */
[----:B------:R-:W-:Y:S05]  /*0980*/  EXIT ;  /* 0x000000000000794d */ /* 0x000fea0003800000 */
.L_x_0:
[----:B------:R-:W-:-:S05]  /*0990*/  IMAD.SHL.U32 R5, R7, 0x2, RZ ;  /* 0x0000000207057824 */ /* 0x000fca00078e00ff */
[----:B------:R-:W-:-:S13]  /*09a0*/  ISETP.GE.U32.AND P0, PT, R0, R5, PT ;  /* 0x000000050000720c */ /* 0x000fda0003f06070 */
[----:B------:R-:W-:Y:S05]  /*09b0*/  @P0 BRA `(.L_x_5) ;  /* 0x0000000400f00947 */ /* 0x000fea0003800000 */
        /* <DEDUP_REMOVED lines=23> */
.L_x_6:
[----:B------:R-:W0:Y:S08]  /*0b30*/  LDC R5, c[0x0][0x3b4] ;  /* 0x0000ed00ff057b82 */ /* 0x000e300000000800 */
[----:B------:R-:W1:Y:S01]  /*0b40*/  LDC.64 R10, c[0x0][0x3b0] ;  /* 0x0000ec00ff0a7b82 */ /* 0x000e620000000a00 */
[----:B0-----:R-:W1:Y:S01]  /*0b50*/  MUFU.RCP64H R7, R5 ;  /* 0x0000000500077308 */ /* 0x001e620000001800 */
[----:B------:R-:W-:-:S04]  /*0b60*/  IADD3 R6, PT, PT, R5, 0x300402, RZ ;  /* 0x0030040205067810 */ /* 0x000fc80007ffe0ff */
[----:B------:R-:W-:Y:S02]  /*0b70*/  FSETP.GEU.AND P0, PT, |R6|, 5.8789094863358348022e-39, PT ;  /* 0x004004020600780b */ /* 0x000fe40003f0e200 */
        /* <DEDUP_REMOVED lines=10> */
[----:B0-----:R-:W-:Y:S02]  /*0c20*/  IMAD.U32 R9, RZ, RZ, UR8 ;  /* 0x00000008ff097e24 */ /* 0x001fe4000f8e00ff */
[----:B------:R-:W-:-:S07]  /*0c30*/  IMAD.U32 R7, RZ, RZ, UR9 ;  /* 0x00000009ff077e24 */ /* 0x000fce000f8e00ff */
[----:B------:R-:W-:Y:S05]  /*0c40*/  CALL.REL.NOINC `($__internal_0_$__cuda_sm20_dblrcp_rn_slowpath_v3) ;  /* 0x0000000c00387944 */ /* 0x000fea0003c00000 */
[----:B------:R-:W-:Y:S02]  /*0c50*/  IMAD.MOV.U32 R8, RZ, RZ, R10 ;  /* 0x000000ffff087224 */ /* 0x000fe400078e000a */
[----:B------:R-:W-:-:S07]  /*0c60*/  IMAD.MOV.U32 R9, RZ, RZ, R11 ;  /* 0x000000ffff097224 */ /* 0x000fce00078e000b */
.L_x_7:
[----:B------:R-:W0:Y:S02]  /*0c70*/  LDC.64 R6, c[0x0][0x3a0] ;  /* 0x0000e800ff067b82 */ /* 0x000e240000000a00 */
[----:B0-----:R-:W-:-:S05]  /*0c80*/  IMAD.WIDE.U32 R12, R4, 0x8, R6 ;  /* 0x00000008040c7825 */ /* 0x001fca00078e0006 */
[----:B------:R0:W2:Y:S01]  /*0c90*/  LDG.E.64 R4, desc[UR4][R12.64] ;  /* 0x000000040c047981 */ /* 0x0000a2000c1e1b00 */
[----:B------:R-:W-:Y:S01]  /*0ca0*/  MOV R6, 0x652b82fe ;  /* 0x652b82fe00067802 */ /* 0x000fe20000000f00 */
[----:B------:R-:W-:Y:S01]  /*0cb0*/  IMAD.MOV.U32 R7, RZ, RZ, 0x3ff71547 ;  /* 0x3ff71547ff077424 */ /* 0x000fe200078e00ff */
[----:B------:R-:W-:Y:S01]  /*0cc0*/  UMOV UR8, 0xfefa39ef ;  /* 0xfefa39ef00087882 */ /* 0x000fe20000000000 */
[----:B------:R-:W-:Y:S01]  /*0cd0*/  UMOV UR9, 0x3fe62e42 ;  /* 0x3fe62e4200097882 */ /* 0x000fe20000000000 */
[----:B------:R-:W-:Y:S01]  /*0ce0*/  BSSY.RECONVERGENT B0, `(.L_x_8) ;  /* 0x000003a000007945 */ /* 0x000fe20003800200 */
[----:B0-----:R-:W0:Y:S01]  /*0cf0*/  LDC.64 R12, c[0x0][0x388] ;  /* 0x0000e200ff0c7b82 */ /* 0x001e220000000a00 */
[----:B--2---:R-:W-:-:S08]  /*0d00*/  DMUL R4, R4, R8 ;  /* 0x0000000804047228 */ /* 0x004fd00000000000 */
[----:B------:R-:W-:Y:S02]  /*0d10*/  DFMA R6, R4, R6, 6.75539944105574400000e+15 ;  /* 0x433800000406742b */ /* 0x000fe40000000006 */
[----:B------:R-:W-:-:S06]  /*0d20*/  FSETP.GEU.AND P0, PT, |R5|, 4.1917929649353027344, PT ;  /* 0x4086232b0500780b */ /* 0x000fcc0003f0e200 */
[----:B------:R-:W-:-:S08]  /*0d30*/  DADD R8, R6, -6.75539944105574400000e+15 ;  /* 0xc338000006087429 */ /* 0x000fd00000000000 */
[----:B------:R-:W-:Y:S01]  /*0d40*/  DFMA R10, R8, -UR8, R4 ;  /* 0x80000008080a7c2b */ /* 0x000fe20008000004 */
[----:B------:R-:W-:Y:S01]  /*0d50*/  UMOV UR8, 0x3b39803f ;  /* 0x3b39803f00087882 */ /* 0x000fe20000000000 */
[----:B------:R-:W-:-:S06]  /*0d60*/  UMOV UR9, 0x3c7abc9e ;  /* 0x3c7abc9e00097882 */ /* 0x000fcc0000000000 */
[----:B------:R-:W-:Y:S01]  /*0d70*/  DFMA R8, R8, -UR8, R10 ;  /* 0x8000000808087c2b */ /* 0x000fe2000800000a */
[----:B------:R-:W-:Y:S01]  /*0d80*/  UMOV UR8, 0x69ce2bdf ;  /* 0x69ce2bdf00087882 */ /* 0x000fe20000000000 */
[----:B------:R-:W-:Y:S01]  /*0d90*/  IMAD.MOV.U32 R10, RZ, RZ, -0x35dec16 ;  /* 0xfca213eaff0a7424 */ /* 0x000fe200078e00ff */
[----:B------:R-:W-:Y:S01]  /*0da0*/  UMOV UR9, 0x3e5ade15 ;  /* 0x3e5ade1500097882 */ /* 0x000fe20000000000 */
[----:B------:R-:W-:-:S06]  /*0db0*/  IMAD.MOV.U32 R11, RZ, RZ, 0x3e928af3 ;  /* 0x3e928af3ff0b7424 */ /* 0x000fcc00078e00ff */
        /* <DEDUP_REMOVED lines=24> */
[----:B------:R-:W-:-:S08]  /*0f40*/  DFMA R10, R8, R10, UR8 ;  /* 0x00000008080a7e2b */ /* 0x000fd0000800000a */
[C---:B------:R-:W-:Y:S02]  /*0f50*/  DFMA R14, R8.reuse, R10, 1 ;  /* 0x3ff00000080e742b */ /* 0x040fe4000000000a */
[----:B------:R-:W1:Y:S06]  /*0f60*/  LDC.64 R10, c[0x0][0x390] ;  /* 0x0000e400ff0a7b82 */ /* 0x000e6c0000000a00 */
[----:B------:R-:W-:-:S10]  /*0f70*/  DFMA R14, R8, R14, 1 ;  /* 0x3ff00000080e742b */ /* 0x000fd4000000000e */
[----:B------:R-:W-:Y:S02]  /*0f80*/  IMAD R9, R6, 0x100000, R15 ;  /* 0x0010000006097824 */ /* 0x000fe400078e020f */
[----:B------:R-:W-:Y:S01]  /*0f90*/  IMAD.MOV.U32 R8, RZ, RZ, R14 ;  /* 0x000000ffff087224 */ /* 0x000fe200078e000e */
[----:B0-----:R-:W-:Y:S06]  /*0fa0*/  @!P0 BRA `(.L_x_9) ;  /* 0x0000000000348947 */ /* 0x001fec0003800000 */
[----:B------:R-:W-:Y:S01]  /*0fb0*/  FSETP.GEU.AND P1, PT, |R5|, 4.2275390625, PT ;  /* 0x408748000500780b */ /* 0x000fe20003f2e200 */
[C---:B------:R-:W-:Y:S02]  /*0fc0*/  DADD R8, R4.reuse, +INF ;  /* 0x7ff0000004087429 */ /* 0x040fe40000000000 */
[----:B------:R-:W-:-:S08]  /*0fd0*/  DSETP.GEU.AND P0, PT, R4, RZ, PT ;  /* 0x000000ff0400722a */ /* 0x000fd00003f0e000 */
[----:B------:R-:W-:Y:S02]  /*0fe0*/  FSEL R8, R8, RZ, P0 ;  /* 0x000000ff08087208 */ /* 0x000fe40000000000 */
[----:B------:R-:W-:Y:S01]  /*0ff0*/  @!P1 LEA.HI R7, R6, R6, RZ, 0x1 ;  /* 0x0000000606079211 */ /* 0x000fe200078f08ff */
[----:B------:R-:W-:Y:S01]  /*1000*/  @!P1 IMAD.MOV.U32 R4, RZ, RZ, R14 ;  /* 0x000000ffff049224 */ /* 0x000fe200078e000e */
[----:B------:R-:W-:Y:S02]  /*1010*/  FSEL R9, R9, RZ, P0 ;  /* 0x000000ff09097208 */ /* 0x000fe40000000000 */
[----:B------:R-:W-:-:S04]  /*1020*/  @!P1 SHF.R.S32.HI R7, RZ, 0x1, R7 ;  /* 0x00000001ff079819 */ /* 0x000fc80000011407 */
[----:B------:R-:W-:Y:S01]  /*1030*/  @!P1 IADD3 R6, PT, PT, R6, -R7, RZ ;  /* 0x8000000706069210 */ /* 0x000fe20007ffe0ff */
[----:B------:R-:W-:-:S03]  /*1040*/  @!P1 IMAD R5, R7, 0x100000, R15 ;  /* 0x0010000007059824 */ /* 0x000fc600078e020f */
[----:B------:R-:W-:Y:S01]  /*1050*/  @!P1 LEA R7, R6, 0x3ff00000, 0x14 ;  /* 0x3ff0000006079811 */ /* 0x000fe200078ea0ff */
[----:B------:R-:W-:-:S06]  /*1060*/  @!P1 IMAD.MOV.U32 R6, RZ, RZ, RZ ;  /* 0x000000ffff069224 */ /* 0x000fcc00078e00ff */
[----:B------:R-:W-:-:S11]  /*1070*/  @!P1 DMUL R8, R4, R6 ;  /* 0x0000000604089228 */ /* 0x000fd60000000000 */
.L_x_9:
[----:B------:R-:W-:Y:S05]  /*1080*/  BSYNC.RECONVERGENT B0 ;  /* 0x0000000000007941 */ /* 0x000fea0003800200 */
.L_x_8:
[----:B------:R-:W0:Y:S01]  /*1090*/  LDCU UR7, c[0x0][0x398] ;  /* 0x00007300ff0777ac */ /* 0x000e220008000800 */
[C---:B------:R-:W-:Y:S01]  /*10a0*/  IMAD.WIDE.U32 R4, R0.reuse, 0x10, R12 ;  /* 0x0000001000047825 */ /* 0x040fe200078e000c */
[----:B------:R-:W-:Y:S01]  /*10b0*/  DMUL R2, R8, R2 ;  /* 0x0000000208027228 */ /* 0x000fe20000000000 */
[----:B------:R-:W2:Y:S04]  /*10c0*/  LDCU.64 UR8, c[0x0][0x3e0] ;  /* 0x00007c00ff0877ac */ /* 0x000ea80008000a00 */
[----:B------:R-:W3:Y:S01]  /*10d0*/  LDG.E.64 R4, desc[UR4][R4.64+0x8] ;  /* 0x0000080404047981 */ /* 0x000ee2000c1e1b00 */
[----:B0-----:R-:W-:-:S04]  /*10e0*/  VIADD R7, R0, -UR7 ;  /* 0x8000000700077c36 */ /* 0x001fc80008000000 */
[----:B-1----:R-:W-:Y:S02]  /*10f0*/  IMAD.WIDE.U32 R10, R7, 0x8, R10 ;  /* 0x00000008070a7825 */ /* 0x002fe400078e000a */
[----:B------:R-:W0:Y:S04]  /*1100*/  LDC.64 R6, c[0x0][0x380] ;  /* 0x0000e000ff067b82 */ /* 0x000e280000000a00 */
[----:B------:R-:W4:Y:S01]  /*1110*/  LDG.E.64 R10, desc[UR4][R10.64] ;  /* 0x000000040a0a7981 */ /* 0x000f22000c1e1b00 */
[----:B0-----:R-:W-:Y:S01]  /*1120*/  IMAD.WIDE.U32 R6, R0, 0x8, R6 ;  /* 0x0000000800067825 */ /* 0x001fe200078e0006 */
[----:B---3--:R-:W-:-:S08]  /*1130*/  DMUL R2, R2, R4 ;  /* 0x0000000402027228 */ /* 0x008fd00000000000 */
[----:B----4-:R-:W-:-:S08]  /*1140*/  DMUL R2, R2, R10 ;  /* 0x0000000a02027228 */ /* 0x010fd00000000000 */
[----:B--2---:R-:W-:-:S07]  /*1150*/  DMUL R2, R2, UR8 ;  /* 0x0000000802027c28 */ /* 0x004fce0008000000 */
[----:B------:R-:W-:Y:S01]  /*1160*/  STG.E.64 desc[UR4][R6.64], R2 ;  /* 0x0000000206007986 */ /* 0x000fe2000c101b04 */
[----:B------:R-:W-:Y:S05]  /*1170*/  EXIT ;  /* 0x000000000000794d */ /* 0x000fea0003800000 */
.L_x_5:
        /* <DEDUP_REMOVED lines=19> */
[----:B------:R-:W-:Y:S01]  /*12b0*/  MOV R8, R6 ;  /* 0x0000000600087202 */ /* 0x000fe20000000f00 */
[----:B------:R-:W-:Y:S01]  /*12c0*/  IMAD.MOV.U32 R9, RZ, RZ, R7 ;  /* 0x000000ffff097224 */ /* 0x000fe200078e0007 */
[----:B------:R-:W-:-:S07]  /*12d0*/  MOV R12, 0x12f0 ;  /* 0x000012f0000c7802 */ /* 0x000fce0000000f00 */
[----:B------:R-:W-:Y:S05]  /*12e0*/  CALL.REL.NOINC `($__internal_1_$__cuda_sm20_div_rn_f64_full) ;  /* 0x0000000800307944 */ /* 0x000fea0003c00000 */
.L_x_10:
        /* <DEDUP_REMOVED lines=18> */
[----:B------:R-:W-:Y:S01]  /*1410*/  MOV R8, R10 ;  /* 0x0000000a00087202 */ /* 0x000fe20000000f00 */
[----:B------:R-:W-:-:S07]  /*1420*/  IMAD.MOV.U32 R9, RZ, RZ, R11 ;  /* 0x000000ffff097224 */ /* 0x000fce00078e000b */
.L_x_11:
[----:B------:R-:W0:Y:S08]  /*1430*/  LDC.64 R6, c[0x0][0x3a0] ;  /* 0x0000e800ff067b82 */ /* 0x000e300000000a00 */
[----:B------:R-:W1:Y:S01]  /*1440*/  LDC.64 R14, c[0x0][0x390] ;  /* 0x0000e400ff0e7b82 */ /* 0x000e620000000a00 */
[----:B0-----:R-:W-:-:S07]  /*1450*/  IMAD.WIDE.U32 R12, R4, 0x8, R6 ;  /* 0x00000008040c7825 */ /* 0x001fce00078e0006 */
[----:B------:R-:W0:Y:S01]  /*1460*/  LDC.64 R6, c[0x0][0x388] ;  /* 0x0000e200ff067b82 */ /* 0x000e220000000a00 */
[----:B------:R-:W2:Y:S01]  /*1470*/  LDG.E.64 R10, desc[UR4][R12.64] ;  /* 0x000000040c0a7981 */ /* 0x000ea2000c1e1b00 */
[C---:B------:R-:W-:Y:S02]  /*1480*/  IMAD.IADD R17, R0.reuse, 0x1, -R5 ;  /* 0x0000000100117824 */ /* 0x040fe400078e0a05 */
[----:B0-----:R-:W-:-:S04]  /*1490*/  IMAD.WIDE.U32 R4, R0, 0x10, R6 ;  /* 0x0000001000047825 */ /* 0x001fc800078e0006 */
[----:B-1----:R-:W-:Y:S02]  /*14a0*/  IMAD.WIDE.U32 R6, R17, 0x8, R14 ;  /* 0x0000000811067825 */ /* 0x002fe400078e000e */
[----:B------:R-:W5:Y:S04]  /*14b0*/  LDG.E.64 R4, desc[UR4][R4.64+0x8] ;  /* 0x0000080404047981 */ /* 0x000f68000c1e1b00 */
[----:B------:R-:W5:Y:S01]  /*14c0*/  LDG.E.64 R6, desc[UR4][R6.64] ;  /* 0x0000000406067981 */ /* 0x000f62000c1e1b00 */
[----:B------:R-:W-:Y:S01]  /*14d0*/  UMOV UR8, 0xfefa39ef ;  /* 0xfefa39ef00087882 */ /* 0x000fe20000000000 */
[----:B------:R-:W-:Y:S01]  /*14e0*/  UMOV UR9, 0x3fe62e42 ;  /* 0x3fe62e4200097882 */ /* 0x000fe20000000000 */
[----:B------:R-:W-:Y:S01]  /*14f0*/  BSSY.RECONVERGENT B0, `(.L_x_12) ;  /* 0x000003a000007945 */ /* 0x000fe20003800200 */
[----:B--2---:R-:W-:Y:S01]  /*1500*/  DMUL R8, R10, R8 ;  /* 0x000000080a087228 */ /* 0x004fe20000000000 */
[----:B------:R-:W-:-:S02]  /*1510*/  IMAD.MOV.U32 R10, RZ, RZ, 0x652b82fe ;  /* 0x652b82feff0a7424 */ /* 0x000fc400078e00ff */
[----:B------:R-:W-:-:S06]  /*1520*/  IMAD.MOV.U32 R11, RZ, RZ, 0x3ff71547 ;  /* 0x3ff71547ff0b7424 */ /* 0x000fcc00078e00ff */
[----:B------:R-:W-:Y:S01]  /*1530*/  DFMA R10, R8, R10, 6.75539944105574400000e+15 ;  /* 0x43380000080a742b */ /* 0x000fe2000000000a */
[----:B------:R-:W-:-:S07]  /*1540*/  FSETP.GEU.AND P0, PT, |R9|, 4.1917929649353027344, PT ;  /* 0x4086232b0900780b */ /* 0x000fce0003f0e200 */
[----:B------:R-:W-:-:S08]  /*1550*/  DADD R12, R10, -6.75539944105574400000e+15 ;  /* 0xc33800000a0c7429 */ /* 0x000fd00000000000 */
[----:B------:R-:W-:Y:S01]  /*1560*/  DFMA R14, R12, -UR8, R8 ;  /* 0x800000080c0e7c2b */ /* 0x000fe20008000008 */
[----:B------:R-:W-:Y:S01]  /*1570*/  UMOV UR8, 0x3b39803f ;  /* 0x3b39803f00087882 */ /* 0x000fe20000000000 */
[----:B------:R-:W-:-:S06]  /*1580*/  UMOV UR9, 0x3c7abc9e ;  /* 0x3c7abc9e00097882 */ /* 0x000fcc0000000000 */
[----:B------:R-:W-:Y:S01]  /*1590*/  DFMA R12, R12, -UR8, R14 ;  /* 0x800000080c0c7c2b */ /* 0x000fe2000800000e */
[----:B------:R-:W-:Y:S01]  /*15a0*/  UMOV UR8, 0x69ce2bdf ;  /* 0x69ce2bdf00087882 */ /* 0x000fe20000000000 */
[----:B------:R-:W-:Y:S01]  /*15b0*/  IMAD.MOV.U32 R14, RZ, RZ, -0x35dec16 ;  /* 0xfca213eaff0e7424 */ /* 0x000fe200078e00ff */
[----:B------:R-:W-:Y:S01]  /*15c0*/  MOV R15, 0x3e928af3 ;  /* 0x3e928af3000f7802 */ /* 0x000fe20000000f00 */
[----:B------:R-:W-:-:S05]  /*15d0*/  UMOV UR9, 0x3e5ade15 ;  /* 0x3e5ade1500097882 */ /* 0x000fca0000000000 */
        /* <DEDUP_REMOVED lines=34> */
[----:B------:R-:W-:Y:S01]  /*1800*/  @!P1 LEA.HI R11, R10, R10, RZ, 0x1 ;  /* 0x0000000a0a0b9211 */ /* 0x000fe200078f08ff */
[----:B------:R-:W-:Y:S01]  /*1810*/  @!P1 IMAD.MOV.U32 R8, RZ, RZ, R14 ;  /* 0x000000ffff089224 */ /* 0x000fe200078e000e */
[----:B------:R-:W-:Y:S02]  /*1820*/  FSEL R13, R13, RZ, P0 ;  /* 0x000000ff0d0d7208 */ /* 0x000fe40000000000 */
[----:B------:R-:W-:-:S05]  /*1830*/  @!P1 SHF.R.S32.HI R11, RZ, 0x1, R11 ;  /* 0x00000001ff0b9819 */ /* 0x000fca000001140b */
[----:B------:R-:W-:Y:S02]  /*1840*/  @!P1 IMAD.IADD R10, R10, 0x1, -R11 ;  /* 0x000000010a0a9824 */ /* 0x000fe400078e0a0b */
[----:B------:R-:W-:-:S03]  /*1850*/  @!P1 IMAD R9, R11, 0x100000, R15 ;  /* 0x001000000b099824 */ /* 0x000fc600078e020f */
[----:B------:R-:W-:Y:S02]  /*1860*/  @!P1 LEA R11, R10, 0x3ff00000, 0x14 ;  /* 0x3ff000000a0b9811 */ /* 0x000fe400078ea0ff */
[----:B------:R-:W-:-:S06]  /*1870*/  @!P1 MOV R10, RZ ;  /* 0x000000ff000a9202 */ /* 0x000fcc0000000f00 */
[----:B------:R-:W-:-:S11]  /*1880*/  @!P1 DMUL R12, R8, R10 ;  /* 0x0000000a080c9228 */ /* 0x000fd60000000000 */
.L_x_13:
[----:B------:R-:W-:Y:S05]  /*1890*/  BSYNC.RECONVERGENT B0 ;  /* 0x0000000000007941 */ /* 0x000fea0003800200 */
.L_x_12:
        /* <DEDUP_REMOVED lines=9> */
        .weak           $__internal_0_$__cuda_sm20_dblrcp_rn_slowpath_v3
        .type           $__internal_0_$__cuda_sm20_dblrcp_rn_slowpath_v3,@function
        .size           $__internal_0_$__cuda_sm20_dblrcp_rn_slowpath_v3,($__internal_1_$__cuda_sm20_div_rn_f64_full - $__internal_0_$__cuda_sm20_dblrcp_rn_slowpath_v3)
$__internal_0_$__cuda_sm20_dblrcp_rn_slowpath_v3:
[----:B------:R-:W-:Y:S01]  /*1930*/  IMAD.MOV.U32 R6, RZ, RZ, R9 ;  /* 0x000000ffff067224 */ /* 0x000fe200078e0009 */
[----:B------:R-:W-:Y:S05]  /*1940*/  BSSY.RECONVERGENT B0, `(.L_x_14) ;  /* 0x0000024000007945 */ /* 0x000fea0003800200 */
[----:B------:R-:W-:-:S14]  /*1950*/  DSETP.GTU.AND P0, PT, |R6|, +INF , PT ;  /* 0x7ff000000600742a */ /* 0x000fdc0003f0c200 */
[----:B------:R-:W-:Y:S05]  /*1960*/  @P0 BRA `(.L_x_15) ;  /* 0x00000000007c0947 */ /* 0x000fea0003800000 */
[----:B------:R-:W-:-:S05]  /*1970*/  LOP3.LUT R13, R7, 0x7fffffff, RZ, 0xc0, !PT ;  /* 0x7fffffff070d7812 */ /* 0x000fca00078ec0ff */
[----:B------:R-:W-:-:S05]  /*1980*/  VIADD R9, R13, 0xffffffff ;  /* 0xffffffff0d097836 */ /* 0x000fca0000000000 */
[----:B------:R-:W-:-:S13]  /*1990*/  ISETP.GE.U32.AND P0, PT, R9, 0x7fefffff, PT ;  /* 0x7fefffff0900780c */ /* 0x000fda0003f06070 */
[----:B------:R-:W-:Y:S01]  /*19a0*/  @P0 LOP3.LUT R11, R7, 0x7ff00000, RZ, 0x3c, !PT ;  /* 0x7ff00000070b0812 */ /* 0x000fe200078e3cff */
[----:B------:R-:W-:Y:S01]  /*19b0*/  @P0 IMAD.MOV.U32 R10, RZ, RZ, RZ ;  /* 0x000000ffff0a0224 */ /* 0x000fe200078e00ff */
[----:B------:R-:W-:Y:S06]  /*19c0*/  @P0 BRA `(.L_x_16) ;  /* 0x00000000006c0947 */ /* 0x000fec0003800000 */
[----:B------:R-:W-:-:S13]  /*19d0*/  ISETP.GE.U32.AND P0, PT, R13, 0x1000001, PT ;  /* 0x010000010d00780c */ /* 0x000fda0003f06070 */
[----:B------:R-:W-:Y:S05]  /*19e0*/  @!P0 BRA `(.L_x_17) ;  /* 0x0000000000348947 */ /* 0x000fea0003800000 */
[----:B------:R-:W-:Y:S02]  /*19f0*/  VIADD R11, R7, 0xc0200000 ;  /* 0xc0200000070b7836 */ /* 0x000fe40000000000 */
[----:B------:R-:W-:Y:S02]  /*1a00*/  IMAD.MOV.U32 R10, RZ, RZ, R6 ;  /* 0x000000ffff0a7224 */ /* 0x000fe400078e0006 */
[----:B------:R-:W0:Y:S04]  /*1a10*/  MUFU.RCP64H R13, R11 ;  /* 0x0000000b000d7308 */ /* 0x000e280000001800 */
[----:B0-----:R-:W-:-:S08]  /*1a20*/  DFMA R14, -R10, R12, 1 ;  /* 0x3ff000000a0e742b */ /* 0x001fd0000000010c */
[----:B------:R-:W-:-:S08]  /*1a30*/  DFMA R14, R14, R14, R14 ;  /* 0x0000000e0e0e722b */ /* 0x000fd0000000000e */
[----:B------:R-:W-:-:S08]  /*1a40*/  DFMA R14, R12, R14, R12 ;  /* 0x0000000e0c0e722b */ /* 0x000fd0000000000c */
[----:B------:R-:W-:-:S08]  /*1a50*/  DFMA R12, -R10, R14, 1 ;  /* 0x3ff000000a0c742b */ /* 0x000fd0000000010e */
[----:B------:R-:W-:-:S08]  /*1a60*/  DFMA R12, R14, R12, R14 ;  /* 0x0000000c0e0c722b */ /* 0x000fd0000000000e */
[----:B------:R-:W-:-:S08]  /*1a70*/  DMUL R12, R12, 2.2250738585072013831e-308 ;  /* 0x001000000c0c7828 */ /* 0x000fd00000000000 */
[----:B------:R-:W-:-:S08]  /*1a80*/  DFMA R6, -R6, R12, 1 ;  /* 0x3ff000000606742b */ /* 0x000fd0000000010c */
[----:B------:R-:W-:-:S08]  /*1a90*/  DFMA R6, R6, R6, R6 ;  /* 0x000000060606722b */ /* 0x000fd00000000006 */
[----:B------:R-:W-:Y:S01]  /*1aa0*/  DFMA R10, R12, R6, R12 ;  /* 0x000000060c0a722b */ /* 0x000fe2000000000c */
[----:B------:R-:W-:Y:S10]  /*1ab0*/  BRA `(.L_x_16) ;  /* 0x0000000000307947 */ /* 0x000ff40003800000 */
.L_x_17:
[----:B------:R-:W-:Y:S01]  /*1ac0*/  DMUL R6, R6, 8.11296384146066816958e+31 ;  /* 0x4690000006067828 */ /* 0x000fe20000000000 */
[----:B------:R-:W-:-:S05]  /*1ad0*/  MOV R10, R12 ;  /* 0x0000000c000a7202 */ /* 0x000fca0000000f00 */
[----:B------:R-:W0:Y:S02]  /*1ae0*/  MUFU.RCP64H R11, R7 ;  /* 0x00000007000b7308 */ /* 0x000e240000001800 */
[----:B0-----:R-:W-:-:S08]  /*1af0*/  DFMA R12, -R6, R10, 1 ;  /* 0x3ff00000060c742b */ /* 0x001fd0000000010a */
[----:B------:R-:W-:-:S08]  /*1b00*/  DFMA R12, R12, R12, R12 ;  /* 0x0000000c0c0c722b */ /* 0x000fd0000000000c */
[----:B------:R-:W-:-:S08]  /*1b10*/  DFMA R12, R10, R12, R10 ;  /* 0x0000000c0a0c722b */ /* 0x000fd0000000000a */
[----:B------:R-:W-:-:S08]  /*1b20*/  DFMA R10, -R6, R12, 1 ;  /* 0x3ff00000060a742b */ /* 0x000fd0000000010c */
[----:B------:R-:W-:-:S08]  /*1b30*/  DFMA R10, R12, R10, R12 ;  /* 0x0000000a0c0a722b */ /* 0x000fd0000000000c */
[----:B------:R-:W-:Y:S01]  /*1b40*/  DMUL R10, R10, 8.11296384146066816958e+31 ;  /* 0x469000000a0a7828 */ /* 0x000fe20000000000 */
[----:B------:R-:W-:Y:S10]  /*1b50*/  BRA `(.L_x_16) ;  /* 0x0000000000087947 */ /* 0x000ff40003800000 */
.L_x_15:
[----:B------:R-:W-:Y:S01]  /*1b60*/  LOP3.LUT R11, R7, 0x80000, RZ, 0xfc, !PT ;  /* 0x00080000070b7812 */ /* 0x000fe200078efcff */
[----:B------:R-:W-:-:S07]  /*1b70*/  IMAD.MOV.U32 R10, RZ, RZ, R6 ;  /* 0x000000ffff0a7224 */ /* 0x000fce00078e0006 */
.L_x_16:
[----:B------:R-:W-:Y:S05]  /*1b80*/  BSYNC.RECONVERGENT B0 ;  /* 0x0000000000007941 */ /* 0x000fea0003800200 */
.L_x_14:
[----:B------:R-:W-:-:S04]  /*1b90*/  IMAD.MOV.U32 R9, RZ, RZ, 0x0 ;  /* 0x00000000ff097424 */ /* 0x000fc800078e00ff */
[----:B------:R-:W-:Y:S05]  /*1ba0*/  RET.REL.NODEC R8 `(_Z18analytical_p22_allPdPK7double2PKdjS4_dddS4_S4_S4_dd) ;  /* 0xffffffe408147950 */ /* 0x000fea0003c3ffff */
        .weak           $__internal_1_$__cuda_sm20_div_rn_f64_full
        .type           $__internal_1_$__cuda_sm20_div_rn_f64_full,@function
        .size           $__internal_1_$__cuda_sm20_div_rn_f64_full,(.L_x_25 - $__internal_1_$__cuda_sm20_div_rn_f64_full)
$__internal_1_$__cuda_sm20_div_rn_f64_full:
[C---:B------:R-:W-:Y:S01]  /*1bb0*/  FSETP.GEU.AND P0, PT, |R11|.reuse, 1.469367938527859385e-39, PT ;  /* 0x001000000b00780b */ /* 0x040fe20003f0e200 */
[----:B------:R-:W-:Y:S01]  /*1bc0*/  IMAD.U32 R2, RZ, RZ, UR6 ;  /* 0x00000006ff027e24 */ /* 0x000fe2000f8e00ff */
[----:B------:R-:W-:Y:S01]  /*1bd0*/  LOP3.LUT R3, R11, 0x800fffff, RZ, 0xc0, !PT ;  /* 0x800fffff0b037812 */ /* 0x000fe200078ec0ff */
[----:B------:R-:W-:Y:S01]  /*1be0*/  IMAD.U32 R6, RZ, RZ, UR6 ;  /* 0x00000006ff067e24 */ /* 0x000fe2000f8e00ff */
[----:B------:R-:W-:Y:S01]  /*1bf0*/  FSETP.GEU.AND P2, PT, |R9|, 1.469367938527859385e-39, PT ;  /* 0x001000000900780b */ /* 0x000fe20003f4e200 */
[----:B------:R-:W-:Y:S01]  /*1c00*/  BSSY.RECONVERGENT B0, `(.L_x_18) ;  /* 0x0000055000007945 */ /* 0x000fe20003800200 */
[----:B------:R-:W-:Y:S01]  /*1c10*/  LOP3.LUT R7, R3, 0x3ff00000, RZ, 0xfc, !PT ;  /* 0x3ff0000003077812 */ /* 0x000fe200078efcff */
[----:B------:R-:W-:Y:S01]  /*1c20*/  IMAD.MOV.U32 R3, RZ, RZ, R11 ;  /* 0x000000ffff037224 */ /* 0x000fe200078e000b */
[----:B------:R-:W-:Y:S02]  /*1c30*/  MOV R16, 0x1 ;  /* 0x0000000100107802 */ /* 0x000fe40000000f00 */
[----:B------:R-:W-:-:S02]  /*1c40*/  LOP3.LUT R13, R9, 0x7ff00000, RZ, 0xc0, !PT ;  /* 0x7ff00000090d7812 */ /* 0x000fc400078ec0ff */
[----:B------:R-:W-:Y:S01]  /*1c50*/  LOP3.LUT R20, R11, 0x7ff00000, RZ, 0xc0, !PT ;  /* 0x7ff000000b147812 */ /* 0x000fe200078ec0ff */
[----:B------:R-:W-:-:S03]  /*1c60*/  @!P0 DMUL R6, R2, 8.98846567431157953865e+307 ;  /* 0x7fe0000002068828 */ /* 0x000fc60000000000 */
[----:B------:R-:W-:Y:S01]  /*1c70*/  ISETP.GE.U32.AND P1, PT, R13, R20, PT ;  /* 0x000000140d00720c */ /* 0x000fe20003f26070 */
[----:B------:R-:W-:Y:S01]  /*1c80*/  @!P2 IMAD.MOV.U32 R22, RZ, RZ, RZ ;  /* 0x000000ffff16a224 */ /* 0x000fe200078e00ff */
[----:B------:R-:W-:Y:S01]  /*1c90*/  @!P2 LOP3.LUT R10, R3, 0x7ff00000, RZ, 0xc0, !PT ;  /* 0x7ff00000030aa812 */ /* 0x000fe200078ec0ff */
[----:B------:R-:W0:Y:S03]  /*1ca0*/  MUFU.RCP64H R17, R7 ;  /* 0x0000000700117308 */ /* 0x000e260000001800 */
[----:B------:R-:W-:Y:S01]  /*1cb0*/  @!P2 ISETP.GE.U32.AND P3, PT, R13, R10, PT ;  /* 0x0000000a0d00a20c */ /* 0x000fe20003f66070 */
[----:B------:R-:W-:Y:S01]  /*1cc0*/  IMAD.MOV.U32 R10, RZ, RZ, R8 ;  /* 0x000000ffff0a7224 */ /* 0x000fe200078e0008 */
[----:B0-----:R-:W-:-:S08]  /*1cd0*/  DFMA R14, R16, -R6, 1 ;  /* 0x3ff00000100e742b */ /* 0x001fd00000000806 */
[----:B------:R-:W-:Y:S01]  /*1ce0*/  DFMA R18, R14, R14, R14 ;  /* 0x0000000e0e12722b */ /* 0x000fe2000000000e */
[----:B------:R-:W-:-:S05]  /*1cf0*/  IMAD.MOV.U32 R14, RZ, RZ, 0x1ca00000 ;  /* 0x1ca00000ff0e7424 */ /* 0x000fca00078e00ff */
[C---:B------:R-:W-:Y:S02]  /*1d00*/  @!P2 SEL R15, R14.reuse, 0x63400000, !P3 ;  /* 0x634000000e0fa807 */ /* 0x040fe40005800000 */
[----:B------:R-:W-:Y:S01]  /*1d10*/  DFMA R16, R16, R18, R16 ;  /* 0x000000121010722b */ /* 0x000fe20000000010 */
[----:B------:R-:W-:Y:S02]  /*1d20*/  SEL R11, R14, 0x63400000, !P1 ;  /* 0x634000000e0b7807 */ /* 0x000fe40004800000 */
[--C-:B------:R-:W-:Y:S02]  /*1d30*/  @!P2 LOP3.LUT R15, R15, 0x80000000, R9.reuse, 0xf8, !PT ;  /* 0x800000000f0fa812 */ /* 0x100fe400078ef809 */
[----:B------:R-:W-:Y:S02]  /*1d40*/  LOP3.LUT R11, R11, 0x800fffff, R9, 0xf8, !PT ;  /* 0x800fffff0b0b7812 */ /* 0x000fe400078ef809 */
[----:B------:R-:W-:Y:S01]  /*1d50*/  @!P2 LOP3.LUT R23, R15, 0x100000, RZ, 0xfc, !PT ;  /* 0x001000000f17a812 */ /* 0x000fe200078efcff */
[----:B------:R-:W-:-:S05]  /*1d60*/  DFMA R18, R16, -R6, 1 ;  /* 0x3ff000001012742b */ /* 0x000fca0000000806 */
[----:B------:R-:W-:Y:S01]  /*1d70*/  @!P2 DFMA R10, R10, 2, -R22 ;  /* 0x400000000a0aa82b */ /* 0x000fe20000000816 */
[----:B------:R-:W-:Y:S02]  /*1d80*/  IMAD.MOV.U32 R23, RZ, RZ, R13 ;  /* 0x000000ffff177224 */ /* 0x000fe400078e000d */
[----:B------:R-:W-:Y:S01]  /*1d90*/  DFMA R16, R16, R18, R16 ;  /* 0x000000121010722b */ /* 0x000fe20000000010 */
[----:B------:R-:W-:Y:S02]  /*1da0*/  MOV R22, R20 ;  /* 0x0000001400167202 */ /* 0x000fe40000000f00 */
[----:B------:R-:W-:-:S04]  /*1db0*/  @!P0 LOP3.LUT R22, R7, 0x7ff00000, RZ, 0xc0, !PT ;  /* 0x7ff0000007168812 */ /* 0x000fc800078ec0ff */
[----:B------:R-:W-:Y:S01]  /*1dc0*/  @!P2 LOP3.LUT R23, R11, 0x7ff00000, RZ, 0xc0, !PT ;  /* 0x7ff000000b17a812 */ /* 0x000fe200078ec0ff */
[----:B------:R-:W-:Y:S01]  /*1dd0*/  VIADD R24, R22, 0xffffffff ;  /* 0xffffffff16187836 */ /* 0x000fe20000000000 */
[----:B------:R-:W-:-:S03]  /*1de0*/  DMUL R18, R16, R10 ;  /* 0x0000000a10127228 */ /* 0x000fc60000000000 */
[----:B------:R-:W-:-:S05]  /*1df0*/  VIADD R15, R23, 0xffffffff ;  /* 0xffffffff170f7836 */ /* 0x000fca0000000000 */
[----:B------:R-:W-:Y:S01]  /*1e00*/  ISETP.GT.U32.AND P0, PT, R15, 0x7feffffe, PT ;  /* 0x7feffffe0f00780c */ /* 0x000fe20003f04070 */
[----:B------:R-:W-:-:S03]  /*1e10*/  DFMA R20, R18, -R6, R10 ;  /* 0x800000061214722b */ /* 0x000fc6000000000a */
[----:B------:R-:W-:-:S05]  /*1e20*/  ISETP.GT.U32.OR P0, PT, R24, 0x7feffffe, P0 ;  /* 0x7feffffe1800780c */ /* 0x000fca0000704470 */
[----:B------:R-:W-:-:S08]  /*1e30*/  DFMA R16, R16, R20, R18 ;  /* 0x000000141010722b */ /* 0x000fd00000000012 */
[----:B------:R-:W-:Y:S05]  /*1e40*/  @P0 BRA `(.L_x_19) ;  /* 0x00000000006c0947 */ /* 0x000fea0003800000 */
[----:B------:R-:W-:-:S04]  /*1e50*/  LOP3.LUT R18, R3, 0x7ff00000, RZ, 0xc0, !PT ;  /* 0x7ff0000003127812 */ /* 0x000fc800078ec0ff */
[CC--:B------:R-:W-:Y:S02]  /*1e60*/  VIADDMNMX R8, R13.reuse, -R18.reuse, 0xb9600000, !PT ;  /* 0xb96000000d087446 */ /* 0x0c0fe40007800912 */
[----:B------:R-:W-:Y:S02]  /*1e70*/  ISETP.GE.U32.AND P0, PT, R13, R18, PT ;  /* 0x000000120d00720c */ /* 0x000fe40003f06070 */
[----:B------:R-:W-:Y:S02]  /*1e80*/  VIMNMX R8, PT, PT, R8, 0x46a00000, PT ;  /* 0x46a0000008087848 */ /* 0x000fe40003fe0100 */
[----:B------:R-:W-:-:S05]  /*1e90*/  SEL R13, R14, 0x63400000, !P0 ;  /* 0x634000000e0d7807 */ /* 0x000fca0004000000 */
[----:B------:R-:W-:Y:S01]  /*1ea0*/  IMAD.IADD R13, R8, 0x1, -R13 ;  /* 0x00000001080d7824 */ /* 0x000fe200078e0a0d */
[----:B------:R-:W-:-:S03]  /*1eb0*/  MOV R8, RZ ;  /* 0x000000ff00087202 */ /* 0x000fc60000000f00 */
[----:B------:R-:W-:-:S06]  /*1ec0*/  VIADD R9, R13, 0x7fe00000 ;  /* 0x7fe000000d097836 */ /* 0x000fcc0000000000 */
[----:B------:R-:W-:-:S10]  /*1ed0*/  DMUL R14, R16, R8 ;  /* 0x00000008100e7228 */ /* 0x000fd40000000000 */
[----:B------:R-:W-:-:S13]  /*1ee0*/  FSETP.GTU.AND P0, PT, |R15|, 1.469367938527859385e-39, PT ;  /* 0x001000000f00780b */ /* 0x000fda0003f0c200 */
[----:B------:R-:W-:Y:S05]  /*1ef0*/  @P0 BRA `(.L_x_20) ;  /* 0x0000000000940947 */ /* 0x000fea0003800000 */
[----:B------:R-:W-:Y:S01]  /*1f00*/  DFMA R6, R16, -R6, R10 ;  /* 0x800000061006722b */ /* 0x000fe2000000000a */
[----:B------:R-:W-:-:S09]  /*1f10*/  IMAD.MOV.U32 R8, RZ, RZ, RZ ;  /* 0x000000ffff087224 */ /* 0x000fd200078e00ff */
[C---:B------:R-:W-:Y:S02]  /*1f20*/  FSETP.NEU.AND P0, PT, R7.reuse, RZ, PT ;  /* 0x000000ff0700720b */ /* 0x040fe40003f0d000 */
[----:B------:R-:W-:-:S04]  /*1f30*/  LOP3.LUT R11, R7, 0x80000000, R3, 0x48, !PT ;  /* 0x80000000070b7812 */ /* 0x000fc800078e4803 */
[----:B------:R-:W-:-:S07]  /*1f40*/  LOP3.LUT R9, R11, R9, RZ, 0xfc, !PT ;  /* 0x000000090b097212 */ /* 0x000fce00078efcff */
[----:B------:R-:W-:Y:S05]  /*1f50*/  @!P0 BRA `(.L_x_20) ;  /* 0x00000000007c8947 */ /* 0x000fea0003800000 */
[----:B------:R-:W-:Y:S01]  /*1f60*/  IMAD.MOV R3, RZ, RZ, -R13 ;  /* 0x000000ffff037224 */ /* 0x000fe200078e0a0d */
[----:B------:R-:W-:Y:S01]  /*1f70*/  DMUL.RP R8, R16, R8 ;  /* 0x0000000810087228 */ /* 0x000fe20000008000 */
[----:B------:R-:W-:-:S06]  /*1f80*/  IMAD.MOV.U32 R2, RZ, RZ, RZ ;  /* 0x000000ffff027224 */ /* 0x000fcc00078e00ff */
[----:B------:R-:W-:-:S03]  /*1f90*/  DFMA R2, R14, -R2, R16 ;  /* 0x800000020e02722b */ /* 0x000fc60000000010 */
[----:B------:R-:W-:-:S03]  /*1fa0*/  LOP3.LUT R11, R9, R11, RZ, 0x3c, !PT ;  /* 0x0000000b090b7212 */ /* 0x000fc600078e3cff */
[----:B------:R-:W-:-:S04]  /*1fb0*/  IADD3 R2, PT, PT, -R13, -0x43300000, RZ ;  /* 0xbcd000000d027810 */ /* 0x000fc80007ffe1ff */
[----:B------:R-:W-:-:S04]  /*1fc0*/  FSETP.NEU.AND P0, PT, |R3|, R2, PT ;  /* 0x000000020300720b */ /* 0x000fc80003f0d200 */
[----:B------:R-:W-:Y:S02]  /*1fd0*/  FSEL R14, R8, R14, !P0 ;  /* 0x0000000e080e7208 */ /* 0x000fe40004000000 */
[----:B------:R-:W-:Y:S01]  /*1fe0*/  FSEL R15, R11, R15, !P0 ;  /* 0x0000000f0b0f7208 */ /* 0x000fe20004000000 */
[----:B------:R-:W-:Y:S06]  /*1ff0*/  BRA `(.L_x_20) ;  /* 0x0000000000547947 */ /* 0x000fec0003800000 */
.L_x_19:
[----:B------:R-:W-:-:S14]  /*2000*/  DSETP.NAN.AND P0, PT, R8, R8, PT ;  /* 0x000000080800722a */ /* 0x000fdc0003f08000 */
[----:B------:R-:W-:Y:S05]  /*2010*/  @P0 BRA `(.L_x_21) ;  /* 0x0000000000440947 */ /* 0x000fea0003800000 */
[----:B------:R-:W-:-:S14]  /*2020*/  DSETP.NAN.AND P0, PT, R2, R2, PT ;  /* 0x000000020200722a */ /* 0x000fdc0003f08000 */
[----:B------:R-:W-:Y:S05]  /*2030*/  @P0 BRA `(.L_x_22) ;  /* 0x0000000000300947 */ /* 0x000fea0003800000 */
[----:B------:R-:W-:Y:S01]  /*2040*/  ISETP.NE.AND P0, PT, R23, R22, PT ;  /* 0x000000161700720c */ /* 0x000fe20003f05270 */
[----:B------:R-:W-:Y:S01]  /*2050*/  IMAD.MOV.U32 R14, RZ, RZ, 0x0 ;  /* 0x00000000ff0e7424 */ /* 0x000fe200078e00ff */
[----:B------:R-:W-:-:S11]  /*2060*/  MOV R15, 0xfff80000 ;  /* 0xfff80000000f7802 */ /* 0x000fd60000000f00 */
[----:B------:R-:W-:Y:S05]  /*2070*/  @!P0 BRA `(.L_x_20) ;  /* 0x0000000000348947 */ /* 0x000fea0003800000 */
[----:B------:R-:W-:Y:S02]  /*2080*/  ISETP.NE.AND P0, PT, R23, 0x7ff00000, PT ;  /* 0x7ff000001700780c */ /* 0x000fe40003f05270 */
[----:B------:R-:W-:Y:S02]  /*2090*/  LOP3.LUT R15, R9, 0x80000000, R3, 0x48, !PT ;  /* 0x80000000090f7812 */ /* 0x000fe400078e4803 */
[----:B------:R-:W-:-:S13]  /*20a0*/  ISETP.EQ.OR P0, PT, R22, RZ, !P0 ;  /* 0x000000ff1600720c */ /* 0x000fda0004702670 */
[----:B------:R-:W-:Y:S01]  /*20b0*/  @P0 LOP3.LUT R2, R15, 0x7ff00000, RZ, 0xfc, !PT ;  /* 0x7ff000000f020812 */ /* 0x000fe200078efcff */
[----:B------:R-:W-:Y:S02]  /*20c0*/  @!P0 IMAD.MOV.U32 R14, RZ, RZ, RZ ;  /* 0x000000ffff0e8224 */ /* 0x000fe400078e00ff */
[----:B------:R-:W-:Y:S02]  /*20d0*/  @P0 IMAD.MOV.U32 R14, RZ, RZ, RZ ;  /* 0x000000ffff0e0224 */ /* 0x000fe400078e00ff */
[----:B------:R-:W-:Y:S01]  /*20e0*/  @P0 IMAD.MOV.U32 R15, RZ, RZ, R2 ;  /* 0x000000ffff0f0224 */ /* 0x000fe200078e0002 */
[----:B------:R-:W-:Y:S06]  /*20f0*/  BRA `(.L_x_20) ;  /* 0x0000000000147947 */ /* 0x000fec0003800000 */
.L_x_22:
[----:B------:R-:W-:Y:S01]  /*2100*/  LOP3.LUT R15, R3, 0x80000, RZ, 0xfc, !PT ;  /* 0x00080000030f7812 */ /* 0x000fe200078efcff */
[----:B------:R-:W-:Y:S01]  /*2110*/  IMAD.MOV.U32 R14, RZ, RZ, R2 ;  /* 0x000000ffff0e7224 */ /* 0x000fe200078e0002 */
[----:B------:R-:W-:Y:S06]  /*2120*/  BRA `(.L_x_20) ;  /* 0x0000000000087947 */ /* 0x000fec0003800000 */
.L_x_21:
[----:B------:R-:W-:Y:S02]  /*2130*/  LOP3.LUT R15, R9, 0x80000, RZ, 0xfc, !PT ;  /* 0x00080000090f7812 */ /* 0x000fe400078efcff */
[----:B------:R-:W-:-:S07]  /*2140*/  MOV R14, R8 ;  /* 0x00000008000e7202 */ /* 0x000fce0000000f00 */
.L_x_20:
[----:B------:R-:W-:Y:S05]  /*2150*/  BSYNC.RECONVERGENT B0 ;  /* 0x0000000000007941 */ /* 0x000fea0003800200 */
.L_x_18:
[----:B------:R-:W-:Y:S02]  /*2160*/  IMAD.MOV.U32 R13, RZ, RZ, 0x0 ;  /* 0x00000000ff0d7424 */ /* 0x000fe400078e00ff */
[----:B------:R-:W-:Y:S02]  /*2170*/  IMAD.MOV.U32 R2, RZ, RZ, R14 ;  /* 0x000000ffff027224 */ /* 0x000fe400078e000e */
[----:B------:R-:W-:Y:S01]  /*2180*/  IMAD.MOV.U32 R3, RZ, RZ, R15 ;  /* 0x000000ffff037224 */ /* 0x000fe200078e000f */
[----:B------:R-:W-:Y:S06]  /*2190*/  RET.REL.NODEC R12 `(_Z18analytical_p22_allPdPK7double2PKdjS4_dddS4_S4_S4_dd) ;  /* 0xffffffdc0c987950 */ /* 0x000fec0003c3ffff */
.L_x_23:
[----:B------:R-:W-:-:S00]  /*21a0*/  BRA `(.L_x_23) ;  /* 0xfffffffc00fc7947 */ /* 0x000fc0000383ffff */
[----:B------:R-:W-:-:S00]  /*21b0*/  NOP ;  /* 0x0000000000007918 */ /* 0x000fc00000000000 */
        /* <DEDUP_REMOVED lines=12> */
.L_x_25:


//--------------------- .nv.shared.reserved.0     --------------------------
	.section	.nv.shared.reserved.0,"aw",@nobits
	.weak		__nv_reservedSMEM_offset_0_alias
	.size		__nv_reservedSMEM_offset_0_alias, 0, 64
	.other		__nv_reservedSMEM_offset_0_alias,@"STO_CUDA_RESERVED_SHARED STV_DEFAULT"
__nv_reservedSMEM_offset_0_alias:
	.zero		0
	.zero		64


//--------------------- .nv.constant0._Z18analytical_p22_allPdPK7double2PKdjS4_dddS4_S4_S4_dd --------------------------
	.section	.nv.constant0._Z18analytical_p22_allPdPK7double2PKdjS4_dddS4_S4_S4_dd,"a",@progbits
	.sectionflags	@""
	.align	4
.nv.constant0._Z18analytical_p22_allPdPK7double2PKdjS4_dddS4_S4_S4_dd:
	.zero		1000


//--------------------- SYMBOLS --------------------------

	.type		.nv.reservedSmem.offset0,@object
	.size		.nv.reservedSmem.offset0,0x4
